//
// Generated by NVIDIA NVVM Compiler
//
// Compiler Build ID: CL-36424714
// Cuda compilation tools, release 13.0, V13.0.88
// Based on NVVM 20.0.0
//

.version 9.0
.target sm_100
.address_size 64

	// .globl	_Z13forward_layerPfS_S_S_iii

.visible .entry _Z13forward_layerPfS_S_S_iii(
	.param .u64 .ptr .align 1 _Z13forward_layerPfS_S_S_iii_param_0,
	.param .u64 .ptr .align 1 _Z13forward_layerPfS_S_S_iii_param_1,
	.param .u64 .ptr .align 1 _Z13forward_layerPfS_S_S_iii_param_2,
	.param .u64 .ptr .align 1 _Z13forward_layerPfS_S_S_iii_param_3,
	.param .u32 _Z13forward_layerPfS_S_S_iii_param_4,
	.param .u32 _Z13forward_layerPfS_S_S_iii_param_5,
	.param .u32 _Z13forward_layerPfS_S_S_iii_param_6
)
{
	.reg .pred 	%p<11>;
	.reg .b32 	%r<39>;
	.reg .b32 	%f<67>;
	.reg .b64 	%rd<44>;

	ld.param.u64 	%rd6, [_Z13forward_layerPfS_S_S_iii_param_0];
	ld.param.u64 	%rd7, [_Z13forward_layerPfS_S_S_iii_param_1];
	ld.param.u64 	%rd4, [_Z13forward_layerPfS_S_S_iii_param_2];
	ld.param.u64 	%rd5, [_Z13forward_layerPfS_S_S_iii_param_3];
	ld.param.u32 	%r18, [_Z13forward_layerPfS_S_S_iii_param_4];
	ld.param.u32 	%r19, [_Z13forward_layerPfS_S_S_iii_param_5];
	ld.param.u32 	%r20, [_Z13forward_layerPfS_S_S_iii_param_6];
	cvta.to.global.u64 	%rd1, %rd7;
	cvta.to.global.u64 	%rd2, %rd6;
	mov.u32 	%r21, %ctaid.x;
	mov.u32 	%r22, %ntid.x;
	mov.u32 	%r23, %tid.x;
	mad.lo.s32 	%r1, %r21, %r22, %r23;
	setp.ge.s32 	%p1, %r1, %r19;
	@%p1 bra 	$L__BB0_14;
	cvta.to.global.u64 	%rd8, %rd4;
	mul.wide.s32 	%rd9, %r1, 4;
	add.s64 	%rd10, %rd8, %rd9;
	ld.global.f32 	%f66, [%rd10];
	setp.lt.s32 	%p2, %r18, 1;
	@%p2 bra 	$L__BB0_13;
	and.b32  	%r2, %r18, 7;
	setp.lt.u32 	%p3, %r18, 8;
	mov.b32 	%r37, 0;
	@%p3 bra 	$L__BB0_5;
	and.b32  	%r37, %r18, 2147483640;
	neg.s32 	%r35, %r37;
	shl.b32 	%r5, %r19, 3;
	add.s64 	%rd3, %rd2, 16;
	mul.wide.s32 	%rd15, %r19, 4;
	mov.u32 	%r33, %r20;
	mov.u32 	%r34, %r1;
$L__BB0_4:
	.pragma "nounroll";
	mul.wide.s32 	%rd11, %r33, 4;
	add.s64 	%rd12, %rd3, %rd11;
	ld.global.f32 	%f15, [%rd12+-16];
	mul.wide.s32 	%rd13, %r34, 4;
	add.s64 	%rd14, %rd1, %rd13;
	ld.global.f32 	%f16, [%rd14];
	fma.rn.f32 	%f17, %f15, %f16, %f66;
	ld.global.f32 	%f18, [%rd12+-12];
	add.s64 	%rd16, %rd14, %rd15;
	ld.global.f32 	%f19, [%rd16];
	fma.rn.f32 	%f20, %f18, %f19, %f17;
	ld.global.f32 	%f21, [%rd12+-8];
	add.s64 	%rd17, %rd16, %rd15;
	ld.global.f32 	%f22, [%rd17];
	fma.rn.f32 	%f23, %f21, %f22, %f20;
	ld.global.f32 	%f24, [%rd12+-4];
	add.s64 	%rd18, %rd17, %rd15;
	ld.global.f32 	%f25, [%rd18];
	fma.rn.f32 	%f26, %f24, %f25, %f23;
	ld.global.f32 	%f27, [%rd12];
	add.s64 	%rd19, %rd18, %rd15;
	ld.global.f32 	%f28, [%rd19];
	fma.rn.f32 	%f29, %f27, %f28, %f26;
	ld.global.f32 	%f30, [%rd12+4];
	add.s64 	%rd20, %rd19, %rd15;
	ld.global.f32 	%f31, [%rd20];
	fma.rn.f32 	%f32, %f30, %f31, %f29;
	ld.global.f32 	%f33, [%rd12+8];
	add.s64 	%rd21, %rd20, %rd15;
	ld.global.f32 	%f34, [%rd21];
	fma.rn.f32 	%f35, %f33, %f34, %f32;
	ld.global.f32 	%f36, [%rd12+12];
	add.s64 	%rd22, %rd21, %rd15;
	ld.global.f32 	%f37, [%rd22];
	fma.rn.f32 	%f66, %f36, %f37, %f35;
	add.s32 	%r35, %r35, 8;
	add.s32 	%r34, %r34, %r5;
	add.s32 	%r33, %r33, 8;
	setp.ne.s32 	%p4, %r35, 0;
	@%p4 bra 	$L__BB0_4;
$L__BB0_5:
	setp.eq.s32 	%p5, %r2, 0;
	@%p5 bra 	$L__BB0_13;
	and.b32  	%r13, %r18, 3;
	setp.lt.u32 	%p6, %r2, 4;
	@%p6 bra 	$L__BB0_8;
	add.s32 	%r25, %r37, %r20;
	mul.wide.s32 	%rd23, %r25, 4;
	add.s64 	%rd24, %rd2, %rd23;
	ld.global.f32 	%f39, [%rd24];
	mad.lo.s32 	%r26, %r37, %r19, %r1;
	mul.wide.s32 	%rd25, %r26, 4;
	add.s64 	%rd26, %rd1, %rd25;
	ld.global.f32 	%f40, [%rd26];
	fma.rn.f32 	%f41, %f39, %f40, %f66;
	ld.global.f32 	%f42, [%rd24+4];
	mul.wide.s32 	%rd27, %r19, 4;
	add.s64 	%rd28, %rd26, %rd27;
	ld.global.f32 	%f43, [%rd28];
	fma.rn.f32 	%f44, %f42, %f43, %f41;
	ld.global.f32 	%f45, [%rd24+8];
	add.s64 	%rd29, %rd28, %rd27;
	ld.global.f32 	%f46, [%rd29];
	fma.rn.f32 	%f47, %f45, %f46, %f44;
	ld.global.f32 	%f48, [%rd24+12];
	add.s64 	%rd30, %rd29, %rd27;
	ld.global.f32 	%f49, [%rd30];
	fma.rn.f32 	%f66, %f48, %f49, %f47;
	add.s32 	%r37, %r37, 4;
$L__BB0_8:
	setp.eq.s32 	%p7, %r13, 0;
	@%p7 bra 	$L__BB0_13;
	setp.eq.s32 	%p8, %r13, 1;
	@%p8 bra 	$L__BB0_11;
	add.s32 	%r27, %r37, %r20;
	mul.wide.s32 	%rd31, %r27, 4;
	add.s64 	%rd32, %rd2, %rd31;
	ld.global.f32 	%f51, [%rd32];
	mad.lo.s32 	%r28, %r37, %r19, %r1;
	mul.wide.s32 	%rd33, %r28, 4;
	add.s64 	%rd34, %rd1, %rd33;
	ld.global.f32 	%f52, [%rd34];
	fma.rn.f32 	%f53, %f51, %f52, %f66;
	ld.global.f32 	%f54, [%rd32+4];
	mul.wide.s32 	%rd35, %r19, 4;
	add.s64 	%rd36, %rd34, %rd35;
	ld.global.f32 	%f55, [%rd36];
	fma.rn.f32 	%f66, %f54, %f55, %f53;
	add.s32 	%r37, %r37, 2;
$L__BB0_11:
	and.b32  	%r29, %r18, 1;
	setp.eq.b32 	%p9, %r29, 1;
	not.pred 	%p10, %p9;
	@%p10 bra 	$L__BB0_13;
	add.s32 	%r30, %r37, %r20;
	mul.wide.s32 	%rd37, %r30, 4;
	add.s64 	%rd38, %rd2, %rd37;
	ld.global.f32 	%f56, [%rd38];
	mad.lo.s32 	%r31, %r37, %r19, %r1;
	mul.wide.s32 	%rd39, %r31, 4;
	add.s64 	%rd40, %rd1, %rd39;
	ld.global.f32 	%f57, [%rd40];
	fma.rn.f32 	%f66, %f56, %f57, %f66;
$L__BB0_13:
	max.f32 	%f58, %f66, 0f00000000;
	add.s32 	%r32, %r20, %r1;
	cvta.to.global.u64 	%rd41, %rd5;
	mul.wide.s32 	%rd42, %r32, 4;
	add.s64 	%rd43, %rd41, %rd42;
	st.global.f32 	[%rd43], %f58;
$L__BB0_14:
	ret;

}
	// .globl	_Z14softmax_outputPfS_ii
.visible .entry _Z14softmax_outputPfS_ii(
	.param .u64 .ptr .align 1 _Z14softmax_outputPfS_ii_param_0,
	.param .u64 .ptr .align 1 _Z14softmax_outputPfS_ii_param_1,
	.param .u32 _Z14softmax_outputPfS_ii_param_2,
	.param .u32 _Z14softmax_outputPfS_ii_param_3
)
{
	.reg .pred 	%p<29>;
	.reg .b32 	%r<139>;
	.reg .b32 	%f<495>;
	.reg .b64 	%rd<54>;

	ld.param.u64 	%rd15, [_Z14softmax_outputPfS_ii_param_0];
	ld.param.u64 	%rd16, [_Z14softmax_outputPfS_ii_param_1];
	ld.param.u32 	%r45, [_Z14softmax_outputPfS_ii_param_2];
	ld.param.u32 	%r46, [_Z14softmax_outputPfS_ii_param_3];
	cvta.to.global.u64 	%rd1, %rd16;
	mov.u32 	%r47, %ctaid.x;
	mov.u32 	%r48, %ntid.x;
	mul.lo.s32 	%r49, %r47, %r48;
	mov.u32 	%r50, %tid.x;
	neg.s32 	%r51, %r50;
	setp.ne.s32 	%p1, %r49, %r51;
	@%p1 bra 	$L__BB1_39;
	cvta.to.global.u64 	%rd2, %rd15;
	mul.wide.s32 	%rd17, %r46, 4;
	add.s64 	%rd3, %rd2, %rd17;
	ld.global.f32 	%f485, [%rd3];
	setp.lt.s32 	%p2, %r45, 2;
	@%p2 bra 	$L__BB1_15;
	add.s32 	%r1, %r45, -1;
	add.s32 	%r53, %r45, -2;
	and.b32  	%r2, %r1, 15;
	setp.lt.u32 	%p3, %r53, 15;
	mov.b32 	%r124, 1;
	@%p3 bra 	$L__BB1_6;
	and.b32  	%r55, %r1, -16;
	neg.s32 	%r129, %r55;
	add.s64 	%rd19, %rd17, %rd2;
	add.s64 	%rd51, %rd19, 32;
	mov.b32 	%r128, 0;
$L__BB1_4:
	.pragma "nounroll";
	ld.global.f32 	%f29, [%rd51+-28];
	max.f32 	%f30, %f485, %f29;
	ld.global.f32 	%f31, [%rd51+-24];
	max.f32 	%f32, %f30, %f31;
	ld.global.f32 	%f33, [%rd51+-20];
	max.f32 	%f34, %f32, %f33;
	ld.global.f32 	%f35, [%rd51+-16];
	max.f32 	%f36, %f34, %f35;
	ld.global.f32 	%f37, [%rd51+-12];
	max.f32 	%f38, %f36, %f37;
	ld.global.f32 	%f39, [%rd51+-8];
	max.f32 	%f40, %f38, %f39;
	ld.global.f32 	%f41, [%rd51+-4];
	max.f32 	%f42, %f40, %f41;
	ld.global.f32 	%f43, [%rd51];
	max.f32 	%f44, %f42, %f43;
	ld.global.f32 	%f45, [%rd51+4];
	max.f32 	%f46, %f44, %f45;
	ld.global.f32 	%f47, [%rd51+8];
	max.f32 	%f48, %f46, %f47;
	ld.global.f32 	%f49, [%rd51+12];
	max.f32 	%f50, %f48, %f49;
	ld.global.f32 	%f51, [%rd51+16];
	max.f32 	%f52, %f50, %f51;
	ld.global.f32 	%f53, [%rd51+20];
	max.f32 	%f54, %f52, %f53;
	ld.global.f32 	%f55, [%rd51+24];
	max.f32 	%f56, %f54, %f55;
	ld.global.f32 	%f57, [%rd51+28];
	max.f32 	%f58, %f56, %f57;
	ld.global.f32 	%f59, [%rd51+32];
	max.f32 	%f485, %f58, %f59;
	add.s32 	%r129, %r129, 16;
	add.s32 	%r128, %r128, 16;
	add.s64 	%rd51, %rd51, 64;
	setp.eq.s32 	%p4, %r129, 0;
	@%p4 bra 	$L__BB1_5;
	bra.uni 	$L__BB1_4;
$L__BB1_5:
	add.s32 	%r124, %r128, 1;
$L__BB1_6:
	setp.eq.s32 	%p5, %r2, 0;
	@%p5 bra 	$L__BB1_15;
	and.b32  	%r6, %r1, 7;
	setp.lt.u32 	%p6, %r2, 8;
	@%p6 bra 	$L__BB1_9;
	mul.wide.s32 	%rd20, %r124, 4;
	add.s64 	%rd21, %rd3, %rd20;
	ld.global.f32 	%f61, [%rd21];
	max.f32 	%f62, %f485, %f61;
	ld.global.f32 	%f63, [%rd21+4];
	max.f32 	%f64, %f62, %f63;
	ld.global.f32 	%f65, [%rd21+8];
	max.f32 	%f66, %f64, %f65;
	ld.global.f32 	%f67, [%rd21+12];
	max.f32 	%f68, %f66, %f67;
	ld.global.f32 	%f69, [%rd21+16];
	max.f32 	%f70, %f68, %f69;
	ld.global.f32 	%f71, [%rd21+20];
	max.f32 	%f72, %f70, %f71;
	ld.global.f32 	%f73, [%rd21+24];
	max.f32 	%f74, %f72, %f73;
	ld.global.f32 	%f75, [%rd21+28];
	max.f32 	%f485, %f74, %f75;
	add.s32 	%r124, %r124, 8;
$L__BB1_9:
	setp.eq.s32 	%p7, %r6, 0;
	@%p7 bra 	$L__BB1_15;
	and.b32  	%r9, %r1, 3;
	setp.lt.u32 	%p8, %r6, 4;
	@%p8 bra 	$L__BB1_12;
	mul.wide.s32 	%rd22, %r124, 4;
	add.s64 	%rd23, %rd3, %rd22;
	ld.global.f32 	%f77, [%rd23];
	max.f32 	%f78, %f485, %f77;
	ld.global.f32 	%f79, [%rd23+4];
	max.f32 	%f80, %f78, %f79;
	ld.global.f32 	%f81, [%rd23+8];
	max.f32 	%f82, %f80, %f81;
	ld.global.f32 	%f83, [%rd23+12];
	max.f32 	%f485, %f82, %f83;
	add.s32 	%r124, %r124, 4;
$L__BB1_12:
	setp.eq.s32 	%p9, %r9, 0;
	@%p9 bra 	$L__BB1_15;
	neg.s32 	%r126, %r9;
$L__BB1_14:
	.pragma "nounroll";
	mul.wide.s32 	%rd25, %r124, 4;
	add.s64 	%rd26, %rd3, %rd25;
	ld.global.f32 	%f84, [%rd26];
	max.f32 	%f485, %f485, %f84;
	add.s32 	%r124, %r124, 1;
	add.s32 	%r126, %r126, 1;
	setp.ne.s32 	%p10, %r126, 0;
	@%p10 bra 	$L__BB1_14;
$L__BB1_15:
	setp.lt.s32 	%p11, %r45, 1;
	mov.f32 	%f494, 0f00000000;
	@%p11 bra 	$L__BB1_27;
	and.b32  	%r17, %r45, 7;
	setp.lt.u32 	%p12, %r45, 8;
	mov.f32 	%f494, 0f00000000;
	mov.b32 	%r131, 0;
	@%p12 bra 	$L__BB1_19;
	and.b32  	%r131, %r45, 2147483640;
	neg.s32 	%r130, %r131;
	add.s64 	%rd28, %rd17, %rd2;
	add.s64 	%rd52, %rd28, 16;
	mov.f32 	%f494, 0f00000000;
$L__BB1_18:
	.pragma "nounroll";
	ld.global.f32 	%f89, [%rd52+-16];
	sub.f32 	%f90, %f89, %f485;
	fma.rn.f32 	%f91, %f90, 0f3BBB989D, 0f3F000000;
	cvt.sat.f32.f32 	%f92, %f91;
	mov.f32 	%f93, 0f4B400001;
	mov.f32 	%f94, 0f437C0000;
	fma.rm.f32 	%f95, %f92, %f94, %f93;
	add.f32 	%f96, %f95, 0fCB40007F;
	neg.f32 	%f97, %f96;
	fma.rn.f32 	%f98, %f90, 0f3FB8AA3B, %f97;
	fma.rn.f32 	%f99, %f90, 0f32A57060, %f98;
	mov.b32 	%r57, %f95;
	shl.b32 	%r58, %r57, 23;
	mov.b32 	%f100, %r58;
	ex2.approx.ftz.f32 	%f101, %f99;
	fma.rn.f32 	%f102, %f101, %f100, %f494;
	ld.global.f32 	%f103, [%rd52+-12];
	sub.f32 	%f104, %f103, %f485;
	fma.rn.f32 	%f105, %f104, 0f3BBB989D, 0f3F000000;
	cvt.sat.f32.f32 	%f106, %f105;
	fma.rm.f32 	%f107, %f106, %f94, %f93;
	add.f32 	%f108, %f107, 0fCB40007F;
	neg.f32 	%f109, %f108;
	fma.rn.f32 	%f110, %f104, 0f3FB8AA3B, %f109;
	fma.rn.f32 	%f111, %f104, 0f32A57060, %f110;
	mov.b32 	%r59, %f107;
	shl.b32 	%r60, %r59, 23;
	mov.b32 	%f112, %r60;
	ex2.approx.ftz.f32 	%f113, %f111;
	fma.rn.f32 	%f114, %f113, %f112, %f102;
	ld.global.f32 	%f115, [%rd52+-8];
	sub.f32 	%f116, %f115, %f485;
	fma.rn.f32 	%f117, %f116, 0f3BBB989D, 0f3F000000;
	cvt.sat.f32.f32 	%f118, %f117;
	fma.rm.f32 	%f119, %f118, %f94, %f93;
	add.f32 	%f120, %f119, 0fCB40007F;
	neg.f32 	%f121, %f120;
	fma.rn.f32 	%f122, %f116, 0f3FB8AA3B, %f121;
	fma.rn.f32 	%f123, %f116, 0f32A57060, %f122;
	mov.b32 	%r61, %f119;
	shl.b32 	%r62, %r61, 23;
	mov.b32 	%f124, %r62;
	ex2.approx.ftz.f32 	%f125, %f123;
	fma.rn.f32 	%f126, %f125, %f124, %f114;
	ld.global.f32 	%f127, [%rd52+-4];
	sub.f32 	%f128, %f127, %f485;
	fma.rn.f32 	%f129, %f128, 0f3BBB989D, 0f3F000000;
	cvt.sat.f32.f32 	%f130, %f129;
	fma.rm.f32 	%f131, %f130, %f94, %f93;
	add.f32 	%f132, %f131, 0fCB40007F;
	neg.f32 	%f133, %f132;
	fma.rn.f32 	%f134, %f128, 0f3FB8AA3B, %f133;
	fma.rn.f32 	%f135, %f128, 0f32A57060, %f134;
	mov.b32 	%r63, %f131;
	shl.b32 	%r64, %r63, 23;
	mov.b32 	%f136, %r64;
	ex2.approx.ftz.f32 	%f137, %f135;
	fma.rn.f32 	%f138, %f137, %f136, %f126;
	ld.global.f32 	%f139, [%rd52];
	sub.f32 	%f140, %f139, %f485;
	fma.rn.f32 	%f141, %f140, 0f3BBB989D, 0f3F000000;
	cvt.sat.f32.f32 	%f142, %f141;
	fma.rm.f32 	%f143, %f142, %f94, %f93;
	add.f32 	%f144, %f143, 0fCB40007F;
	neg.f32 	%f145, %f144;
	fma.rn.f32 	%f146, %f140, 0f3FB8AA3B, %f145;
	fma.rn.f32 	%f147, %f140, 0f32A57060, %f146;
	mov.b32 	%r65, %f143;
	shl.b32 	%r66, %r65, 23;
	mov.b32 	%f148, %r66;
	ex2.approx.ftz.f32 	%f149, %f147;
	fma.rn.f32 	%f150, %f149, %f148, %f138;
	ld.global.f32 	%f151, [%rd52+4];
	sub.f32 	%f152, %f151, %f485;
	fma.rn.f32 	%f153, %f152, 0f3BBB989D, 0f3F000000;
	cvt.sat.f32.f32 	%f154, %f153;
	fma.rm.f32 	%f155, %f154, %f94, %f93;
	add.f32 	%f156, %f155, 0fCB40007F;
	neg.f32 	%f157, %f156;
	fma.rn.f32 	%f158, %f152, 0f3FB8AA3B, %f157;
	fma.rn.f32 	%f159, %f152, 0f32A57060, %f158;
	mov.b32 	%r67, %f155;
	shl.b32 	%r68, %r67, 23;
	mov.b32 	%f160, %r68;
	ex2.approx.ftz.f32 	%f161, %f159;
	fma.rn.f32 	%f162, %f161, %f160, %f150;
	ld.global.f32 	%f163, [%rd52+8];
	sub.f32 	%f164, %f163, %f485;
	fma.rn.f32 	%f165, %f164, 0f3BBB989D, 0f3F000000;
	cvt.sat.f32.f32 	%f166, %f165;
	fma.rm.f32 	%f167, %f166, %f94, %f93;
	add.f32 	%f168, %f167, 0fCB40007F;
	neg.f32 	%f169, %f168;
	fma.rn.f32 	%f170, %f164, 0f3FB8AA3B, %f169;
	fma.rn.f32 	%f171, %f164, 0f32A57060, %f170;
	mov.b32 	%r69, %f167;
	shl.b32 	%r70, %r69, 23;
	mov.b32 	%f172, %r70;
	ex2.approx.ftz.f32 	%f173, %f171;
	fma.rn.f32 	%f174, %f173, %f172, %f162;
	ld.global.f32 	%f175, [%rd52+12];
	sub.f32 	%f176, %f175, %f485;
	fma.rn.f32 	%f177, %f176, 0f3BBB989D, 0f3F000000;
	cvt.sat.f32.f32 	%f178, %f177;
	fma.rm.f32 	%f179, %f178, %f94, %f93;
	add.f32 	%f180, %f179, 0fCB40007F;
	neg.f32 	%f181, %f180;
	fma.rn.f32 	%f182, %f176, 0f3FB8AA3B, %f181;
	fma.rn.f32 	%f183, %f176, 0f32A57060, %f182;
	mov.b32 	%r71, %f179;
	shl.b32 	%r72, %r71, 23;
	mov.b32 	%f184, %r72;
	ex2.approx.ftz.f32 	%f185, %f183;
	fma.rn.f32 	%f494, %f185, %f184, %f174;
	add.s32 	%r130, %r130, 8;
	add.s64 	%rd52, %rd52, 32;
	setp.ne.s32 	%p13, %r130, 0;
	@%p13 bra 	$L__BB1_18;
$L__BB1_19:
	setp.eq.s32 	%p14, %r17, 0;
	@%p14 bra 	$L__BB1_27;
	and.b32  	%r27, %r45, 3;
	setp.lt.u32 	%p15, %r17, 4;
	@%p15 bra 	$L__BB1_22;
	mul.wide.u32 	%rd29, %r131, 4;
	add.s64 	%rd30, %rd3, %rd29;
	ld.global.f32 	%f187, [%rd30];
	sub.f32 	%f188, %f187, %f485;
	fma.rn.f32 	%f189, %f188, 0f3BBB989D, 0f3F000000;
	cvt.sat.f32.f32 	%f190, %f189;
	mov.f32 	%f191, 0f4B400001;
	mov.f32 	%f192, 0f437C0000;
	fma.rm.f32 	%f193, %f190, %f192, %f191;
	add.f32 	%f194, %f193, 0fCB40007F;
	neg.f32 	%f195, %f194;
	fma.rn.f32 	%f196, %f188, 0f3FB8AA3B, %f195;
	fma.rn.f32 	%f197, %f188, 0f32A57060, %f196;
	mov.b32 	%r73, %f193;
	shl.b32 	%r74, %r73, 23;
	mov.b32 	%f198, %r74;
	ex2.approx.ftz.f32 	%f199, %f197;
	fma.rn.f32 	%f200, %f199, %f198, %f494;
	ld.global.f32 	%f201, [%rd30+4];
	sub.f32 	%f202, %f201, %f485;
	fma.rn.f32 	%f203, %f202, 0f3BBB989D, 0f3F000000;
	cvt.sat.f32.f32 	%f204, %f203;
	fma.rm.f32 	%f205, %f204, %f192, %f191;
	add.f32 	%f206, %f205, 0fCB40007F;
	neg.f32 	%f207, %f206;
	fma.rn.f32 	%f208, %f202, 0f3FB8AA3B, %f207;
	fma.rn.f32 	%f209, %f202, 0f32A57060, %f208;
	mov.b32 	%r75, %f205;
	shl.b32 	%r76, %r75, 23;
	mov.b32 	%f210, %r76;
	ex2.approx.ftz.f32 	%f211, %f209;
	fma.rn.f32 	%f212, %f211, %f210, %f200;
	ld.global.f32 	%f213, [%rd30+8];
	sub.f32 	%f214, %f213, %f485;
	fma.rn.f32 	%f215, %f214, 0f3BBB989D, 0f3F000000;
	cvt.sat.f32.f32 	%f216, %f215;
	fma.rm.f32 	%f217, %f216, %f192, %f191;
	add.f32 	%f218, %f217, 0fCB40007F;
	neg.f32 	%f219, %f218;
	fma.rn.f32 	%f220, %f214, 0f3FB8AA3B, %f219;
	fma.rn.f32 	%f221, %f214, 0f32A57060, %f220;
	mov.b32 	%r77, %f217;
	shl.b32 	%r78, %r77, 23;
	mov.b32 	%f222, %r78;
	ex2.approx.ftz.f32 	%f223, %f221;
	fma.rn.f32 	%f224, %f223, %f222, %f212;
	ld.global.f32 	%f225, [%rd30+12];
	sub.f32 	%f226, %f225, %f485;
	fma.rn.f32 	%f227, %f226, 0f3BBB989D, 0f3F000000;
	cvt.sat.f32.f32 	%f228, %f227;
	fma.rm.f32 	%f229, %f228, %f192, %f191;
	add.f32 	%f230, %f229, 0fCB40007F;
	neg.f32 	%f231, %f230;
	fma.rn.f32 	%f232, %f226, 0f3FB8AA3B, %f231;
	fma.rn.f32 	%f233, %f226, 0f32A57060, %f232;
	mov.b32 	%r79, %f229;
	shl.b32 	%r80, %r79, 23;
	mov.b32 	%f234, %r80;
	ex2.approx.ftz.f32 	%f235, %f233;
	fma.rn.f32 	%f494, %f235, %f234, %f224;
	add.s32 	%r131, %r131, 4;
$L__BB1_22:
	setp.eq.s32 	%p16, %r27, 0;
	@%p16 bra 	$L__BB1_27;
	setp.eq.s32 	%p17, %r27, 1;
	@%p17 bra 	$L__BB1_25;
	mul.wide.u32 	%rd31, %r131, 4;
	add.s64 	%rd32, %rd3, %rd31;
	ld.global.f32 	%f237, [%rd32];
	sub.f32 	%f238, %f237, %f485;
	fma.rn.f32 	%f239, %f238, 0f3BBB989D, 0f3F000000;
	cvt.sat.f32.f32 	%f240, %f239;
	mov.f32 	%f241, 0f4B400001;
	mov.f32 	%f242, 0f437C0000;
	fma.rm.f32 	%f243, %f240, %f242, %f241;
	add.f32 	%f244, %f243, 0fCB40007F;
	neg.f32 	%f245, %f244;
	fma.rn.f32 	%f246, %f238, 0f3FB8AA3B, %f245;
	fma.rn.f32 	%f247, %f238, 0f32A57060, %f246;
	mov.b32 	%r81, %f243;
	shl.b32 	%r82, %r81, 23;
	mov.b32 	%f248, %r82;
	ex2.approx.ftz.f32 	%f249, %f247;
	fma.rn.f32 	%f250, %f249, %f248, %f494;
	ld.global.f32 	%f251, [%rd32+4];
	sub.f32 	%f252, %f251, %f485;
	fma.rn.f32 	%f253, %f252, 0f3BBB989D, 0f3F000000;
	cvt.sat.f32.f32 	%f254, %f253;
	fma.rm.f32 	%f255, %f254, %f242, %f241;
	add.f32 	%f256, %f255, 0fCB40007F;
	neg.f32 	%f257, %f256;
	fma.rn.f32 	%f258, %f252, 0f3FB8AA3B, %f257;
	fma.rn.f32 	%f259, %f252, 0f32A57060, %f258;
	mov.b32 	%r83, %f255;
	shl.b32 	%r84, %r83, 23;
	mov.b32 	%f260, %r84;
	ex2.approx.ftz.f32 	%f261, %f259;
	fma.rn.f32 	%f494, %f261, %f260, %f250;
	add.s32 	%r131, %r131, 2;
$L__BB1_25:
	and.b32  	%r85, %r45, 1;
	setp.eq.b32 	%p18, %r85, 1;
	not.pred 	%p19, %p18;
	@%p19 bra 	$L__BB1_27;
	mul.wide.u32 	%rd33, %r131, 4;
	add.s64 	%rd34, %rd3, %rd33;
	ld.global.f32 	%f262, [%rd34];
	sub.f32 	%f263, %f262, %f485;
	fma.rn.f32 	%f264, %f263, 0f3BBB989D, 0f3F000000;
	cvt.sat.f32.f32 	%f265, %f264;
	mov.f32 	%f266, 0f4B400001;
	mov.f32 	%f267, 0f437C0000;
	fma.rm.f32 	%f268, %f265, %f267, %f266;
	add.f32 	%f269, %f268, 0fCB40007F;
	neg.f32 	%f270, %f269;
	fma.rn.f32 	%f271, %f263, 0f3FB8AA3B, %f270;
	fma.rn.f32 	%f272, %f263, 0f32A57060, %f271;
	mov.b32 	%r86, %f268;
	shl.b32 	%r87, %r86, 23;
	mov.b32 	%f273, %r87;
	ex2.approx.ftz.f32 	%f274, %f272;
	fma.rn.f32 	%f494, %f274, %f273, %f494;
$L__BB1_27:
	setp.lt.s32 	%p20, %r45, 1;
	max.f32 	%f27, %f494, 0f358637BD;
	@%p20 bra 	$L__BB1_39;
	and.b32  	%r32, %r45, 7;
	setp.lt.u32 	%p21, %r45, 8;
	mov.b32 	%r137, 0;
	@%p21 bra 	$L__BB1_31;
	and.b32  	%r137, %r45, 2147483640;
	add.s64 	%rd11, %rd1, 16;
	neg.s32 	%r134, %r137;
	add.s64 	%rd36, %rd17, %rd2;
	add.s64 	%rd53, %rd36, 16;
	mov.u32 	%r135, %r46;
$L__BB1_30:
	.pragma "nounroll";
	mul.wide.s32 	%rd37, %r135, 4;
	add.s64 	%rd38, %rd11, %rd37;
	ld.global.f32 	%f275, [%rd53+-16];
	sub.f32 	%f276, %f275, %f485;
	fma.rn.f32 	%f277, %f276, 0f3BBB989D, 0f3F000000;
	cvt.sat.f32.f32 	%f278, %f277;
	mov.f32 	%f279, 0f4B400001;
	mov.f32 	%f280, 0f437C0000;
	fma.rm.f32 	%f281, %f278, %f280, %f279;
	add.f32 	%f282, %f281, 0fCB40007F;
	neg.f32 	%f283, %f282;
	fma.rn.f32 	%f284, %f276, 0f3FB8AA3B, %f283;
	fma.rn.f32 	%f285, %f276, 0f32A57060, %f284;
	mov.b32 	%r89, %f281;
	shl.b32 	%r90, %r89, 23;
	mov.b32 	%f286, %r90;
	ex2.approx.ftz.f32 	%f287, %f285;
	mul.f32 	%f288, %f287, %f286;
	div.rn.f32 	%f289, %f288, %f27;
	st.global.f32 	[%rd38+-16], %f289;
	ld.global.f32 	%f290, [%rd53+-12];
	sub.f32 	%f291, %f290, %f485;
	fma.rn.f32 	%f292, %f291, 0f3BBB989D, 0f3F000000;
	cvt.sat.f32.f32 	%f293, %f292;
	fma.rm.f32 	%f294, %f293, %f280, %f279;
	add.f32 	%f295, %f294, 0fCB40007F;
	neg.f32 	%f296, %f295;
	fma.rn.f32 	%f297, %f291, 0f3FB8AA3B, %f296;
	fma.rn.f32 	%f298, %f291, 0f32A57060, %f297;
	mov.b32 	%r91, %f294;
	shl.b32 	%r92, %r91, 23;
	mov.b32 	%f299, %r92;
	ex2.approx.ftz.f32 	%f300, %f298;
	mul.f32 	%f301, %f300, %f299;
	div.rn.f32 	%f302, %f301, %f27;
	st.global.f32 	[%rd38+-12], %f302;
	ld.global.f32 	%f303, [%rd53+-8];
	sub.f32 	%f304, %f303, %f485;
	fma.rn.f32 	%f305, %f304, 0f3BBB989D, 0f3F000000;
	cvt.sat.f32.f32 	%f306, %f305;
	fma.rm.f32 	%f307, %f306, %f280, %f279;
	add.f32 	%f308, %f307, 0fCB40007F;
	neg.f32 	%f309, %f308;
	fma.rn.f32 	%f310, %f304, 0f3FB8AA3B, %f309;
	fma.rn.f32 	%f311, %f304, 0f32A57060, %f310;
	mov.b32 	%r93, %f307;
	shl.b32 	%r94, %r93, 23;
	mov.b32 	%f312, %r94;
	ex2.approx.ftz.f32 	%f313, %f311;
	mul.f32 	%f314, %f313, %f312;
	div.rn.f32 	%f315, %f314, %f27;
	st.global.f32 	[%rd38+-8], %f315;
	ld.global.f32 	%f316, [%rd53+-4];
	sub.f32 	%f317, %f316, %f485;
	fma.rn.f32 	%f318, %f317, 0f3BBB989D, 0f3F000000;
	cvt.sat.f32.f32 	%f319, %f318;
	fma.rm.f32 	%f320, %f319, %f280, %f279;
	add.f32 	%f321, %f320, 0fCB40007F;
	neg.f32 	%f322, %f321;
	fma.rn.f32 	%f323, %f317, 0f3FB8AA3B, %f322;
	fma.rn.f32 	%f324, %f317, 0f32A57060, %f323;
	mov.b32 	%r95, %f320;
	shl.b32 	%r96, %r95, 23;
	mov.b32 	%f325, %r96;
	ex2.approx.ftz.f32 	%f326, %f324;
	mul.f32 	%f327, %f326, %f325;
	div.rn.f32 	%f328, %f327, %f27;
	st.global.f32 	[%rd38+-4], %f328;
	ld.global.f32 	%f329, [%rd53];
	sub.f32 	%f330, %f329, %f485;
	fma.rn.f32 	%f331, %f330, 0f3BBB989D, 0f3F000000;
	cvt.sat.f32.f32 	%f332, %f331;
	fma.rm.f32 	%f333, %f332, %f280, %f279;
	add.f32 	%f334, %f333, 0fCB40007F;
	neg.f32 	%f335, %f334;
	fma.rn.f32 	%f336, %f330, 0f3FB8AA3B, %f335;
	fma.rn.f32 	%f337, %f330, 0f32A57060, %f336;
	mov.b32 	%r97, %f333;
	shl.b32 	%r98, %r97, 23;
	mov.b32 	%f338, %r98;
	ex2.approx.ftz.f32 	%f339, %f337;
	mul.f32 	%f340, %f339, %f338;
	div.rn.f32 	%f341, %f340, %f27;
	st.global.f32 	[%rd38], %f341;
	ld.global.f32 	%f342, [%rd53+4];
	sub.f32 	%f343, %f342, %f485;
	fma.rn.f32 	%f344, %f343, 0f3BBB989D, 0f3F000000;
	cvt.sat.f32.f32 	%f345, %f344;
	fma.rm.f32 	%f346, %f345, %f280, %f279;
	add.f32 	%f347, %f346, 0fCB40007F;
	neg.f32 	%f348, %f347;
	fma.rn.f32 	%f349, %f343, 0f3FB8AA3B, %f348;
	fma.rn.f32 	%f350, %f343, 0f32A57060, %f349;
	mov.b32 	%r99, %f346;
	shl.b32 	%r100, %r99, 23;
	mov.b32 	%f351, %r100;
	ex2.approx.ftz.f32 	%f352, %f350;
	mul.f32 	%f353, %f352, %f351;
	div.rn.f32 	%f354, %f353, %f27;
	st.global.f32 	[%rd38+4], %f354;
	ld.global.f32 	%f355, [%rd53+8];
	sub.f32 	%f356, %f355, %f485;
	fma.rn.f32 	%f357, %f356, 0f3BBB989D, 0f3F000000;
	cvt.sat.f32.f32 	%f358, %f357;
	fma.rm.f32 	%f359, %f358, %f280, %f279;
	add.f32 	%f360, %f359, 0fCB40007F;
	neg.f32 	%f361, %f360;
	fma.rn.f32 	%f362, %f356, 0f3FB8AA3B, %f361;
	fma.rn.f32 	%f363, %f356, 0f32A57060, %f362;
	mov.b32 	%r101, %f359;
	shl.b32 	%r102, %r101, 23;
	mov.b32 	%f364, %r102;
	ex2.approx.ftz.f32 	%f365, %f363;
	mul.f32 	%f366, %f365, %f364;
	div.rn.f32 	%f367, %f366, %f27;
	st.global.f32 	[%rd38+8], %f367;
	ld.global.f32 	%f368, [%rd53+12];
	sub.f32 	%f369, %f368, %f485;
	fma.rn.f32 	%f370, %f369, 0f3BBB989D, 0f3F000000;
	cvt.sat.f32.f32 	%f371, %f370;
	fma.rm.f32 	%f372, %f371, %f280, %f279;
	add.f32 	%f373, %f372, 0fCB40007F;
	neg.f32 	%f374, %f373;
	fma.rn.f32 	%f375, %f369, 0f3FB8AA3B, %f374;
	fma.rn.f32 	%f376, %f369, 0f32A57060, %f375;
	mov.b32 	%r103, %f372;
	shl.b32 	%r104, %r103, 23;
	mov.b32 	%f377, %r104;
	ex2.approx.ftz.f32 	%f378, %f376;
	mul.f32 	%f379, %f378, %f377;
	div.rn.f32 	%f380, %f379, %f27;
	st.global.f32 	[%rd38+12], %f380;
	add.s32 	%r135, %r135, 8;
	add.s32 	%r134, %r134, 8;
	add.s64 	%rd53, %rd53, 32;
	setp.ne.s32 	%p22, %r134, 0;
	@%p22 bra 	$L__BB1_30;
$L__BB1_31:
	setp.eq.s32 	%p23, %r32, 0;
	@%p23 bra 	$L__BB1_39;
	and.b32  	%r40, %r45, 3;
	setp.lt.u32 	%p24, %r32, 4;
	@%p24 bra 	$L__BB1_34;
	add.s32 	%r105, %r137, %r46;
	mul.wide.u32 	%rd39, %r137, 4;
	add.s64 	%rd40, %rd3, %rd39;
	ld.global.f32 	%f381, [%rd40];
	sub.f32 	%f382, %f381, %f485;
	fma.rn.f32 	%f383, %f382, 0f3BBB989D, 0f3F000000;
	cvt.sat.f32.f32 	%f384, %f383;
	mov.f32 	%f385, 0f4B400001;
	mov.f32 	%f386, 0f437C0000;
	fma.rm.f32 	%f387, %f384, %f386, %f385;
	add.f32 	%f388, %f387, 0fCB40007F;
	neg.f32 	%f389, %f388;
	fma.rn.f32 	%f390, %f382, 0f3FB8AA3B, %f389;
	fma.rn.f32 	%f391, %f382, 0f32A57060, %f390;
	mov.b32 	%r106, %f387;
	shl.b32 	%r107, %r106, 23;
	mov.b32 	%f392, %r107;
	ex2.approx.ftz.f32 	%f393, %f391;
	mul.f32 	%f394, %f393, %f392;
	div.rn.f32 	%f395, %f394, %f27;
	mul.wide.s32 	%rd41, %r105, 4;
	add.s64 	%rd42, %rd1, %rd41;
	st.global.f32 	[%rd42], %f395;
	ld.global.f32 	%f396, [%rd40+4];
	sub.f32 	%f397, %f396, %f485;
	fma.rn.f32 	%f398, %f397, 0f3BBB989D, 0f3F000000;
	cvt.sat.f32.f32 	%f399, %f398;
	fma.rm.f32 	%f400, %f399, %f386, %f385;
	add.f32 	%f401, %f400, 0fCB40007F;
	neg.f32 	%f402, %f401;
	fma.rn.f32 	%f403, %f397, 0f3FB8AA3B, %f402;
	fma.rn.f32 	%f404, %f397, 0f32A57060, %f403;
	mov.b32 	%r108, %f400;
	shl.b32 	%r109, %r108, 23;
	mov.b32 	%f405, %r109;
	ex2.approx.ftz.f32 	%f406, %f404;
	mul.f32 	%f407, %f406, %f405;
	div.rn.f32 	%f408, %f407, %f27;
	st.global.f32 	[%rd42+4], %f408;
	ld.global.f32 	%f409, [%rd40+8];
	sub.f32 	%f410, %f409, %f485;
	fma.rn.f32 	%f411, %f410, 0f3BBB989D, 0f3F000000;
	cvt.sat.f32.f32 	%f412, %f411;
	fma.rm.f32 	%f413, %f412, %f386, %f385;
	add.f32 	%f414, %f413, 0fCB40007F;
	neg.f32 	%f415, %f414;
	fma.rn.f32 	%f416, %f410, 0f3FB8AA3B, %f415;
	fma.rn.f32 	%f417, %f410, 0f32A57060, %f416;
	mov.b32 	%r110, %f413;
	shl.b32 	%r111, %r110, 23;
	mov.b32 	%f418, %r111;
	ex2.approx.ftz.f32 	%f419, %f417;
	mul.f32 	%f420, %f419, %f418;
	div.rn.f32 	%f421, %f420, %f27;
	st.global.f32 	[%rd42+8], %f421;
	ld.global.f32 	%f422, [%rd40+12];
	sub.f32 	%f423, %f422, %f485;
	fma.rn.f32 	%f424, %f423, 0f3BBB989D, 0f3F000000;
	cvt.sat.f32.f32 	%f425, %f424;
	fma.rm.f32 	%f426, %f425, %f386, %f385;
	add.f32 	%f427, %f426, 0fCB40007F;
	neg.f32 	%f428, %f427;
	fma.rn.f32 	%f429, %f423, 0f3FB8AA3B, %f428;
	fma.rn.f32 	%f430, %f423, 0f32A57060, %f429;
	mov.b32 	%r112, %f426;
	shl.b32 	%r113, %r112, 23;
	mov.b32 	%f431, %r113;
	ex2.approx.ftz.f32 	%f432, %f430;
	mul.f32 	%f433, %f432, %f431;
	div.rn.f32 	%f434, %f433, %f27;
	st.global.f32 	[%rd42+12], %f434;
	add.s32 	%r137, %r137, 4;
$L__BB1_34:
	setp.eq.s32 	%p25, %r40, 0;
	@%p25 bra 	$L__BB1_39;
	setp.eq.s32 	%p26, %r40, 1;
	@%p26 bra 	$L__BB1_37;
	add.s32 	%r114, %r137, %r46;
	mul.wide.u32 	%rd43, %r137, 4;
	add.s64 	%rd44, %rd3, %rd43;
	ld.global.f32 	%f435, [%rd44];
	sub.f32 	%f436, %f435, %f485;
	fma.rn.f32 	%f437, %f436, 0f3BBB989D, 0f3F000000;
	cvt.sat.f32.f32 	%f438, %f437;
	mov.f32 	%f439, 0f4B400001;
	mov.f32 	%f440, 0f437C0000;
	fma.rm.f32 	%f441, %f438, %f440, %f439;
	add.f32 	%f442, %f441, 0fCB40007F;
	neg.f32 	%f443, %f442;
	fma.rn.f32 	%f444, %f436, 0f3FB8AA3B, %f443;
	fma.rn.f32 	%f445, %f436, 0f32A57060, %f444;
	mov.b32 	%r115, %f441;
	shl.b32 	%r116, %r115, 23;
	mov.b32 	%f446, %r116;
	ex2.approx.ftz.f32 	%f447, %f445;
	mul.f32 	%f448, %f447, %f446;
	div.rn.f32 	%f449, %f448, %f27;
	mul.wide.s32 	%rd45, %r114, 4;
	add.s64 	%rd46, %rd1, %rd45;
	st.global.f32 	[%rd46], %f449;
	ld.global.f32 	%f450, [%rd44+4];
	sub.f32 	%f451, %f450, %f485;
	fma.rn.f32 	%f452, %f451, 0f3BBB989D, 0f3F000000;
	cvt.sat.f32.f32 	%f453, %f452;
	fma.rm.f32 	%f454, %f453, %f440, %f439;
	add.f32 	%f455, %f454, 0fCB40007F;
	neg.f32 	%f456, %f455;
	fma.rn.f32 	%f457, %f451, 0f3FB8AA3B, %f456;
	fma.rn.f32 	%f458, %f451, 0f32A57060, %f457;
	mov.b32 	%r117, %f454;
	shl.b32 	%r118, %r117, 23;
	mov.b32 	%f459, %r118;
	ex2.approx.ftz.f32 	%f460, %f458;
	mul.f32 	%f461, %f460, %f459;
	div.rn.f32 	%f462, %f461, %f27;
	st.global.f32 	[%rd46+4], %f462;
	add.s32 	%r137, %r137, 2;
$L__BB1_37:
	and.b32  	%r119, %r45, 1;
	setp.eq.b32 	%p27, %r119, 1;
	not.pred 	%p28, %p27;
	@%p28 bra 	$L__BB1_39;
	add.s32 	%r120, %r137, %r46;
	mul.wide.u32 	%rd47, %r137, 4;
	add.s64 	%rd48, %rd3, %rd47;
	ld.global.f32 	%f463, [%rd48];
	sub.f32 	%f464, %f463, %f485;
	fma.rn.f32 	%f465, %f464, 0f3BBB989D, 0f3F000000;
	cvt.sat.f32.f32 	%f466, %f465;
	mov.f32 	%f467, 0f4B400001;
	mov.f32 	%f468, 0f437C0000;
	fma.rm.f32 	%f469, %f466, %f468, %f467;
	add.f32 	%f470, %f469, 0fCB40007F;
	neg.f32 	%f471, %f470;
	fma.rn.f32 	%f472, %f464, 0f3FB8AA3B, %f471;
	fma.rn.f32 	%f473, %f464, 0f32A57060, %f472;
	mov.b32 	%r121, %f469;
	shl.b32 	%r122, %r121, 23;
	mov.b32 	%f474, %r122;
	ex2.approx.ftz.f32 	%f475, %f473;
	mul.f32 	%f476, %f475, %f474;
	div.rn.f32 	%f477, %f476, %f27;
	mul.wide.s32 	%rd49, %r120, 4;
	add.s64 	%rd50, %rd1, %rd49;
	st.global.f32 	[%rd50], %f477;
$L__BB1_39:
	ret;

}
	// .globl	_Z21compute_loss_gradientPfiS_i
.visible .entry _Z21compute_loss_gradientPfiS_i(
	.param .u64 .ptr .align 1 _Z21compute_loss_gradientPfiS_i_param_0,
	.param .u32 _Z21compute_loss_gradientPfiS_i_param_1,
	.param .u64 .ptr .align 1 _Z21compute_loss_gradientPfiS_i_param_2,
	.param .u32 _Z21compute_loss_gradientPfiS_i_param_3
)
{
	.reg .pred 	%p<3>;
	.reg .b32 	%r<5>;
	.reg .b32 	%f<4>;
	.reg .b64 	%rd<8>;

	ld.param.u64 	%rd1, [_Z21compute_loss_gradientPfiS_i_param_0];
	ld.param.u32 	%r2, [_Z21compute_loss_gradientPfiS_i_param_1];
	ld.param.u64 	%rd2, [_Z21compute_loss_gradientPfiS_i_param_2];
	ld.param.u32 	%r3, [_Z21compute_loss_gradientPfiS_i_param_3];
	mov.u32 	%r1, %tid.x;
	setp.gt.u32 	%p1, %r1, 9;
	@%p1 bra 	$L__BB2_2;
	cvta.to.global.u64 	%rd3, %rd1;
	cvta.to.global.u64 	%rd4, %rd2;
	add.s32 	%r4, %r3, %r1;
	mul.wide.s32 	%rd5, %r4, 4;
	add.s64 	%rd6, %rd3, %rd5;
	ld.global.f32 	%f1, [%rd6];
	setp.eq.s32 	%p2, %r1, %r2;
	selp.f32 	%f2, 0f3F800000, 0f00000000, %p2;
	sub.f32 	%f3, %f1, %f2;
	add.s64 	%rd7, %rd4, %rd5;
	st.global.f32 	[%rd7], %f3;
$L__BB2_2:
	ret;

}
	// .globl	_Z14backward_layerPfS_S_S_S_S_S_iii
.visible .entry _Z14backward_layerPfS_S_S_S_S_S_iii(
	.param .u64 .ptr .align 1 _Z14backward_layerPfS_S_S_S_S_S_iii_param_0,
	.param .u64 .ptr .align 1 _Z14backward_layerPfS_S_S_S_S_S_iii_param_1,
	.param .u64 .ptr .align 1 _Z14backward_layerPfS_S_S_S_S_S_iii_param_2,
	.param .u64 .ptr .align 1 _Z14backward_layerPfS_S_S_S_S_S_iii_param_3,
	.param .u64 .ptr .align 1 _Z14backward_layerPfS_S_S_S_S_S_iii_param_4,
	.param .u64 .ptr .align 1 _Z14backward_layerPfS_S_S_S_S_S_iii_param_5,
	.param .u64 .ptr .align 1 _Z14backward_layerPfS_S_S_S_S_S_iii_param_6,
	.param .u32 _Z14backward_layerPfS_S_S_S_S_S_iii_param_7,
	.param .u32 _Z14backward_layerPfS_S_S_S_S_S_iii_param_8,
	.param .u32 _Z14backward_layerPfS_S_S_S_S_S_iii_param_9
)
{
	.reg .pred 	%p<12>;
	.reg .b32 	%r<36>;
	.reg .b32 	%f<96>;
	.reg .b64 	%rd<70>;

	ld.param.u64 	%rd6, [_Z14backward_layerPfS_S_S_S_S_S_iii_param_0];
	ld.param.u64 	%rd7, [_Z14backward_layerPfS_S_S_S_S_S_iii_param_1];
	ld.param.u64 	%rd9, [_Z14backward_layerPfS_S_S_S_S_S_iii_param_2];
	ld.param.u64 	%rd10, [_Z14backward_layerPfS_S_S_S_S_S_iii_param_3];
	ld.param.u64 	%rd11, [_Z14backward_layerPfS_S_S_S_S_S_iii_param_4];
	ld.param.u64 	%rd8, [_Z14backward_layerPfS_S_S_S_S_S_iii_param_5];
	ld.param.u64 	%rd12, [_Z14backward_layerPfS_S_S_S_S_S_iii_param_6];
	ld.param.u32 	%r18, [_Z14backward_layerPfS_S_S_S_S_S_iii_param_7];
	ld.param.u32 	%r19, [_Z14backward_layerPfS_S_S_S_S_S_iii_param_8];
	ld.param.u32 	%r20, [_Z14backward_layerPfS_S_S_S_S_S_iii_param_9];
	cvta.to.global.u64 	%rd1, %rd12;
	cvta.to.global.u64 	%rd2, %rd10;
	cvta.to.global.u64 	%rd3, %rd11;
	cvta.to.global.u64 	%rd4, %rd9;
	mov.u32 	%r1, %tid.x;
	setp.ge.s32 	%p1, %r1, %r19;
	@%p1 bra 	$L__BB3_13;
	cvta.to.global.u64 	%rd13, %rd6;
	cvta.to.global.u64 	%rd14, %rd7;
	cvta.to.global.u64 	%rd15, %rd8;
	add.s32 	%r21, %r20, %r1;
	mul.wide.s32 	%rd16, %r21, 4;
	add.s64 	%rd17, %rd13, %rd16;
	ld.global.f32 	%f2, [%rd17];
	add.s64 	%rd18, %rd14, %rd16;
	ld.global.f32 	%f3, [%rd18];
	setp.gt.f32 	%p2, %f3, 0f00000000;
	selp.f32 	%f4, 0f3F800000, 0f00000000, %p2;
	mul.f32 	%f1, %f2, %f4;
	mul.wide.u32 	%rd19, %r1, 4;
	add.s64 	%rd20, %rd15, %rd19;
	atom.global.add.f32 	%f5, [%rd20], %f1;
	setp.lt.s32 	%p3, %r18, 1;
	@%p3 bra 	$L__BB3_13;
	and.b32  	%r2, %r18, 7;
	setp.lt.u32 	%p4, %r18, 8;
	mov.b32 	%r34, 0;
	@%p4 bra 	$L__BB3_5;
	and.b32  	%r34, %r18, 2147483640;
	neg.s32 	%r32, %r34;
	shl.b32 	%r5, %r19, 3;
	add.s64 	%rd5, %rd1, 16;
	mul.wide.s32 	%rd27, %r19, 4;
	mov.u32 	%r30, %r20;
	mov.u32 	%r31, %r1;
$L__BB3_4:
	.pragma "nounroll";
	mul.wide.s32 	%rd21, %r30, 4;
	add.s64 	%rd22, %rd4, %rd21;
	add.s64 	%rd23, %rd5, %rd21;
	mul.wide.s32 	%rd24, %r31, 4;
	add.s64 	%rd25, %rd3, %rd24;
	ld.global.f32 	%f6, [%rd22];
	mul.f32 	%f7, %f1, %f6;
	atom.global.add.f32 	%f8, [%rd25], %f7;
	add.s64 	%rd26, %rd2, %rd24;
	ld.global.f32 	%f9, [%rd26];
	mul.f32 	%f10, %f1, %f9;
	atom.global.add.f32 	%f11, [%rd23+-16], %f10;
	add.s64 	%rd28, %rd25, %rd27;
	ld.global.f32 	%f12, [%rd22+4];
	mul.f32 	%f13, %f1, %f12;
	atom.global.add.f32 	%f14, [%rd28], %f13;
	add.s64 	%rd29, %rd26, %rd27;
	ld.global.f32 	%f15, [%rd29];
	mul.f32 	%f16, %f1, %f15;
	atom.global.add.f32 	%f17, [%rd23+-12], %f16;
	add.s64 	%rd30, %rd28, %rd27;
	ld.global.f32 	%f18, [%rd22+8];
	mul.f32 	%f19, %f1, %f18;
	atom.global.add.f32 	%f20, [%rd30], %f19;
	add.s64 	%rd31, %rd29, %rd27;
	ld.global.f32 	%f21, [%rd31];
	mul.f32 	%f22, %f1, %f21;
	atom.global.add.f32 	%f23, [%rd23+-8], %f22;
	add.s64 	%rd32, %rd30, %rd27;
	ld.global.f32 	%f24, [%rd22+12];
	mul.f32 	%f25, %f1, %f24;
	atom.global.add.f32 	%f26, [%rd32], %f25;
	add.s64 	%rd33, %rd31, %rd27;
	ld.global.f32 	%f27, [%rd33];
	mul.f32 	%f28, %f1, %f27;
	atom.global.add.f32 	%f29, [%rd23+-4], %f28;
	add.s64 	%rd34, %rd32, %rd27;
	ld.global.f32 	%f30, [%rd22+16];
	mul.f32 	%f31, %f1, %f30;
	atom.global.add.f32 	%f32, [%rd34], %f31;
	add.s64 	%rd35, %rd33, %rd27;
	ld.global.f32 	%f33, [%rd35];
	mul.f32 	%f34, %f1, %f33;
	atom.global.add.f32 	%f35, [%rd23], %f34;
	add.s64 	%rd36, %rd34, %rd27;
	ld.global.f32 	%f36, [%rd22+20];
	mul.f32 	%f37, %f1, %f36;
	atom.global.add.f32 	%f38, [%rd36], %f37;
	add.s64 	%rd37, %rd35, %rd27;
	ld.global.f32 	%f39, [%rd37];
	mul.f32 	%f40, %f1, %f39;
	atom.global.add.f32 	%f41, [%rd23+4], %f40;
	add.s64 	%rd38, %rd36, %rd27;
	ld.global.f32 	%f42, [%rd22+24];
	mul.f32 	%f43, %f1, %f42;
	atom.global.add.f32 	%f44, [%rd38], %f43;
	add.s64 	%rd39, %rd37, %rd27;
	ld.global.f32 	%f45, [%rd39];
	mul.f32 	%f46, %f1, %f45;
	atom.global.add.f32 	%f47, [%rd23+8], %f46;
	add.s64 	%rd40, %rd38, %rd27;
	ld.global.f32 	%f48, [%rd22+28];
	mul.f32 	%f49, %f1, %f48;
	atom.global.add.f32 	%f50, [%rd40], %f49;
	add.s64 	%rd41, %rd39, %rd27;
	ld.global.f32 	%f51, [%rd41];
	mul.f32 	%f52, %f1, %f51;
	atom.global.add.f32 	%f53, [%rd23+12], %f52;
	add.s32 	%r32, %r32, 8;
	add.s32 	%r31, %r31, %r5;
	add.s32 	%r30, %r30, 8;
	setp.ne.s32 	%p5, %r32, 0;
	@%p5 bra 	$L__BB3_4;
$L__BB3_5:
	setp.eq.s32 	%p6, %r2, 0;
	@%p6 bra 	$L__BB3_13;
	and.b32  	%r13, %r18, 3;
	setp.lt.u32 	%p7, %r2, 4;
	@%p7 bra 	$L__BB3_8;
	mad.lo.s32 	%r23, %r34, %r19, %r1;
	mul.wide.s32 	%rd42, %r23, 4;
	add.s64 	%rd43, %rd3, %rd42;
	add.s32 	%r24, %r34, %r20;
	mul.wide.s32 	%rd44, %r24, 4;
	add.s64 	%rd45, %rd4, %rd44;
	ld.global.f32 	%f54, [%rd45];
	mul.f32 	%f55, %f1, %f54;
	atom.global.add.f32 	%f56, [%rd43], %f55;
	add.s64 	%rd46, %rd1, %rd44;
	add.s64 	%rd47, %rd2, %rd42;
	ld.global.f32 	%f57, [%rd47];
	mul.f32 	%f58, %f1, %f57;
	atom.global.add.f32 	%f59, [%rd46], %f58;
	mul.wide.s32 	%rd48, %r19, 4;
	add.s64 	%rd49, %rd43, %rd48;
	ld.global.f32 	%f60, [%rd45+4];
	mul.f32 	%f61, %f1, %f60;
	atom.global.add.f32 	%f62, [%rd49], %f61;
	add.s64 	%rd50, %rd47, %rd48;
	ld.global.f32 	%f63, [%rd50];
	mul.f32 	%f64, %f1, %f63;
	atom.global.add.f32 	%f65, [%rd46+4], %f64;
	add.s64 	%rd51, %rd49, %rd48;
	ld.global.f32 	%f66, [%rd45+8];
	mul.f32 	%f67, %f1, %f66;
	atom.global.add.f32 	%f68, [%rd51], %f67;
	add.s64 	%rd52, %rd50, %rd48;
	ld.global.f32 	%f69, [%rd52];
	mul.f32 	%f70, %f1, %f69;
	atom.global.add.f32 	%f71, [%rd46+8], %f70;
	add.s64 	%rd53, %rd51, %rd48;
	ld.global.f32 	%f72, [%rd45+12];
	mul.f32 	%f73, %f1, %f72;
	atom.global.add.f32 	%f74, [%rd53], %f73;
	add.s64 	%rd54, %rd52, %rd48;
	ld.global.f32 	%f75, [%rd54];
	mul.f32 	%f76, %f1, %f75;
	atom.global.add.f32 	%f77, [%rd46+12], %f76;
	add.s32 	%r34, %r34, 4;
$L__BB3_8:
	setp.eq.s32 	%p8, %r13, 0;
	@%p8 bra 	$L__BB3_13;
	setp.eq.s32 	%p9, %r13, 1;
	@%p9 bra 	$L__BB3_11;
	mad.lo.s32 	%r25, %r34, %r19, %r1;
	mul.wide.s32 	%rd55, %r25, 4;
	add.s64 	%rd56, %rd3, %rd55;
	add.s32 	%r26, %r34, %r20;
	mul.wide.s32 	%rd57, %r26, 4;
	add.s64 	%rd58, %rd4, %rd57;
	ld.global.f32 	%f78, [%rd58];
	mul.f32 	%f79, %f1, %f78;
	atom.global.add.f32 	%f80, [%rd56], %f79;
	add.s64 	%rd59, %rd1, %rd57;
	add.s64 	%rd60, %rd2, %rd55;
	ld.global.f32 	%f81, [%rd60];
	mul.f32 	%f82, %f1, %f81;
	atom.global.add.f32 	%f83, [%rd59], %f82;
	mul.wide.s32 	%rd61, %r19, 4;
	add.s64 	%rd62, %rd56, %rd61;
	ld.global.f32 	%f84, [%rd58+4];
	mul.f32 	%f85, %f1, %f84;
	atom.global.add.f32 	%f86, [%rd62], %f85;
	add.s64 	%rd63, %rd60, %rd61;
	ld.global.f32 	%f87, [%rd63];
	mul.f32 	%f88, %f1, %f87;
	atom.global.add.f32 	%f89, [%rd59+4], %f88;
	add.s32 	%r34, %r34, 2;
$L__BB3_11:
	and.b32  	%r27, %r18, 1;
	setp.eq.b32 	%p10, %r27, 1;
	not.pred 	%p11, %p10;
	@%p11 bra 	$L__BB3_13;
	mad.lo.s32 	%r28, %r34, %r19, %r1;
	mul.wide.s32 	%rd64, %r28, 4;
	add.s64 	%rd65, %rd3, %rd64;
	add.s32 	%r29, %r34, %r20;
	mul.wide.s32 	%rd66, %r29, 4;
	add.s64 	%rd67, %rd4, %rd66;
	ld.global.f32 	%f90, [%rd67];
	mul.f32 	%f91, %f1, %f90;
	atom.global.add.f32 	%f92, [%rd65], %f91;
	add.s64 	%rd68, %rd1, %rd66;
	add.s64 	%rd69, %rd2, %rd64;
	ld.global.f32 	%f93, [%rd69];
	mul.f32 	%f94, %f1, %f93;
	atom.global.add.f32 	%f95, [%rd68], %f94;
$L__BB3_13:
	ret;

}
	// .globl	_Z14update_weightsPfS_S_S_iif
.visible .entry _Z14update_weightsPfS_S_S_iif(
	.param .u64 .ptr .align 1 _Z14update_weightsPfS_S_S_iif_param_0,
	.param .u64 .ptr .align 1 _Z14update_weightsPfS_S_S_iif_param_1,
	.param .u64 .ptr .align 1 _Z14update_weightsPfS_S_S_iif_param_2,
	.param .u64 .ptr .align 1 _Z14update_weightsPfS_S_S_iif_param_3,
	.param .u32 _Z14update_weightsPfS_S_S_iif_param_4,
	.param .u32 _Z14update_weightsPfS_S_S_iif_param_5,
	.param .f32 _Z14update_weightsPfS_S_S_iif_param_6
)
{
	.reg .pred 	%p<3>;
	.reg .b32 	%r<9>;
	.reg .b32 	%f<10>;
	.reg .b64 	%rd<15>;

	ld.param.u64 	%rd1, [_Z14update_weightsPfS_S_S_iif_param_0];
	ld.param.u64 	%rd2, [_Z14update_weightsPfS_S_S_iif_param_1];
	ld.param.u64 	%rd3, [_Z14update_weightsPfS_S_S_iif_param_2];
	ld.param.u64 	%rd4, [_Z14update_weightsPfS_S_S_iif_param_3];
	ld.param.u32 	%r3, [_Z14update_weightsPfS_S_S_iif_param_4];
	ld.param.u32 	%r2, [_Z14update_weightsPfS_S_S_iif_param_5];
	ld.param.f32 	%f1, [_Z14update_weightsPfS_S_S_iif_param_6];
	mov.u32 	%r4, %ctaid.x;
	mov.u32 	%r5, %ntid.x;
	mov.u32 	%r6, %tid.x;
	mad.lo.s32 	%r1, %r4, %r5, %r6;
	setp.ge.s32 	%p1, %r1, %r3;
	@%p1 bra 	$L__BB4_2;
	cvta.to.global.u64 	%rd5, %rd3;
	cvta.to.global.u64 	%rd6, %rd1;
	mul.wide.s32 	%rd7, %r1, 4;
	add.s64 	%rd8, %rd5, %rd7;
	ld.global.f32 	%f2, [%rd8];
	mul.f32 	%f3, %f1, %f2;
	add.s64 	%rd9, %rd6, %rd7;
	ld.global.f32 	%f4, [%rd9];
	sub.f32 	%f5, %f4, %f3;
	st.global.f32 	[%rd9], %f5;
	mov.b32 	%r7, 0;
	st.global.u32 	[%rd8], %r7;
$L__BB4_2:
	setp.ge.s32 	%p2, %r1, %r2;
	@%p2 bra 	$L__BB4_4;
	cvta.to.global.u64 	%rd10, %rd4;
	mul.wide.s32 	%rd11, %r1, 4;
	add.s64 	%rd12, %rd10, %rd11;
	ld.global.f32 	%f6, [%rd12];
	mul.f32 	%f7, %f1, %f6;
	cvta.to.global.u64 	%rd13, %rd2;
	add.s64 	%rd14, %rd13, %rd11;
	ld.global.f32 	%f8, [%rd14];
	sub.f32 	%f9, %f8, %f7;
	st.global.f32 	[%rd14], %f9;
	mov.b32 	%r8, 0;
	st.global.u32 	[%rd12], %r8;
$L__BB4_4:
	ret;

}


// ===== COMPILED SASS (sm_100) =====

	.target	sm_100

	.elftype	@"ET_EXEC"


//--------------------- .note.nv.tkinfo           --------------------------
	.section	.note.nv.tkinfo,"",@"SHT_NOTE"
	.sectionflags	@"SHF_NOTE_NV_TKINFO"
	.tkinfo
        /*0018*/ 	.word	0x00000002
        /*0030*/ 	.string	""
        /*0030*/ 	.string	"ptxas"
        /*0030*/ 	.string	"Cuda compilation tools, release 13.0, V13.0.88"
        /*0030*/ 	.string	"Build cuda_13.0.r13.0/compiler.36424714_0"
        /*0030*/ 	.string	"-arch sm_100 -m 64 "



//--------------------- .note.nv.cuinfo           --------------------------
	.section	.note.nv.cuinfo,"",@"SHT_NOTE"
	.sectionflags	@"SHF_NOTE_NV_CUINFO"
        /*0018*/ 	.short	0x0002
        /*001a*/ 	.short	0x0064
        /*001c*/ 	.short	0x0082
	.zero		2


//--------------------- .nv.info                  --------------------------
	.section	.nv.info,"",@"SHT_CUDA_INFO"
	.align	4


	//----- nvinfo : EIATTR_REGCOUNT
	.align		4
        /*0000*/ 	.byte	0x04, 0x2f
        /*0002*/ 	.short	(.L_1 - .L_0)
	.align		4
.L_0:
        /*0004*/ 	.word	index@(_Z13forward_layerPfS_S_S_iii)
        /*0008*/ 	.word	0x00000020


	//----- nvinfo : EIATTR_FRAME_SIZE
	.align		4
.L_1:
        /*000c*/ 	.byte	0x04, 0x11
        /*000e*/ 	.short	(.L_3 - .L_2)
	.align		4
.L_2:
        /*0010*/ 	.word	index@(_Z13forward_layerPfS_S_S_iii)
        /*0014*/ 	.word	0x00000000


	//----- nvinfo : EIATTR_REGCOUNT
	.align		4
.L_3:
        /*0018*/ 	.byte	0x04, 0x2f
        /*001a*/ 	.short	(.L_5 - .L_4)
	.align		4
.L_4:
        /*001c*/ 	.word	index@(_Z14softmax_outputPfS_ii)
        /*0020*/ 	.word	0x0000001e


	//----- nvinfo : EIATTR_FRAME_SIZE
	.align		4
.L_5:
        /*0024*/ 	.byte	0x04, 0x11
        /*0026*/ 	.short	(.L_7 - .L_6)
	.align		4
.L_6:
        /*0028*/ 	.word	index@($__internal_0_$__cuda_sm3x_div_rn_noftz_f32_slowpath)
        /*002c*/ 	.word	0x00000000


	//----- nvinfo : EIATTR_FRAME_SIZE
	.align		4
.L_7:
        /*0030*/ 	.byte	0x04, 0x11
        /*0032*/ 	.short	(.L_9 - .L_8)
	.align		4
.L_8:
        /*0034*/ 	.word	index@(_Z14softmax_outputPfS_ii)
        /*0038*/ 	.word	0x00000000


	//----- nvinfo : EIATTR_REGCOUNT
	.align		4
.L_9:
        /*003c*/ 	.byte	0x04, 0x2f
        /*003e*/ 	.short	(.L_11 - .L_10)
	.align		4
.L_10:
        /*0040*/ 	.word	index@(_Z21compute_loss_gradientPfiS_i)
        /*0044*/ 	.word	0x0000000c


	//----- nvinfo : EIATTR_FRAME_SIZE
	.align		4
.L_11:
        /*0048*/ 	.byte	0x04, 0x11
        /*004a*/ 	.short	(.L_13 - .L_12)
	.align		4
.L_12:
        /*004c*/ 	.word	index@(_Z21compute_loss_gradientPfiS_i)
        /*0050*/ 	.word	0x00000000


	//----- nvinfo : EIATTR_REGCOUNT
	.align		4
.L_13:
        /*0054*/ 	.byte	0x04, 0x2f
        /*0056*/ 	.short	(.L_15 - .L_14)
	.align		4
.L_14:
        /*0058*/ 	.word	index@(_Z14backward_layerPfS_S_S_S_S_S_iii)
        /*005c*/ 	.word	0x00000020


	//----- nvinfo : EIATTR_FRAME_SIZE
	.align		4
.L_15:
        /*0060*/ 	.byte	0x04, 0x11
        /*0062*/ 	.short	(.L_17 - .L_16)
	.align		4
.L_16:
        /*0064*/ 	.word	index@(_Z14backward_layerPfS_S_S_S_S_S_iii)
        /*0068*/ 	.word	0x00000000


	//----- nvinfo : EIATTR_REGCOUNT
	.align		4
.L_17:
        /*006c*/ 	.byte	0x04, 0x2f
        /*006e*/ 	.short	(.L_19 - .L_18)
	.align		4
.L_18:
        /*0070*/ 	.word	index@(_Z14update_weightsPfS_S_S_iif)
        /*0074*/ 	.word	0x0000000c


	//----- nvinfo : EIATTR_FRAME_SIZE
	.align		4
.L_19:
        /*0078*/ 	.byte	0x04, 0x11
        /*007a*/ 	.short	(.L_21 - .L_20)
	.align		4
.L_20:
        /*007c*/ 	.word	index@(_Z14update_weightsPfS_S_S_iif)
        /*0080*/ 	.word	0x00000000


	//----- nvinfo : EIATTR_MIN_STACK_SIZE
	.align		4
.L_21:
        /*0084*/ 	.byte	0x04, 0x12
        /*0086*/ 	.short	(.L_23 - .L_22)
	.align		4
.L_22:
        /*0088*/ 	.word	index@(_Z14update_weightsPfS_S_S_iif)
        /*008c*/ 	.word	0x00000000


	//----- nvinfo : EIATTR_MIN_STACK_SIZE
	.align		4
.L_23:
        /*0090*/ 	.byte	0x04, 0x12
        /*0092*/ 	.short	(.L_25 - .L_24)
	.align		4
.L_24:
        /*0094*/ 	.word	index@(_Z14backward_layerPfS_S_S_S_S_S_iii)
        /*0098*/ 	.word	0x00000000


	//----- nvinfo : EIATTR_MIN_STACK_SIZE
	.align		4
.L_25:
        /*009c*/ 	.byte	0x04, 0x12
        /*009e*/ 	.short	(.L_27 - .L_26)
	.align		4
.L_26:
        /*00a0*/ 	.word	index@(_Z21compute_loss_gradientPfiS_i)
        /*00a4*/ 	.word	0x00000000


	//----- nvinfo : EIATTR_MIN_STACK_SIZE
	.align		4
.L_27:
        /*00a8*/ 	.byte	0x04, 0x12
        /*00aa*/ 	.short	(.L_29 - .L_28)
	.align		4
.L_28:
        /*00ac*/ 	.word	index@(_Z14softmax_outputPfS_ii)
        /*00b0*/ 	.word	0x00000000


	//----- nvinfo : EIATTR_MIN_STACK_SIZE
	.align		4
.L_29:
        /*00b4*/ 	.byte	0x04, 0x12
        /*00b6*/ 	.short	(.L_31 - .L_30)
	.align		4
.L_30:
        /*00b8*/ 	.word	index@(_Z13forward_layerPfS_S_S_iii)
        /*00bc*/ 	.word	0x00000000
.L_31:


//--------------------- .nv.compat                --------------------------
	.section	.nv.compat,"",@"SHT_CUDA_COMPAT_INFO"
	.align	4
        /*0000*/ 	.byte	0x02, 0x09, 0x00, 0x00, 0x02, 0x02, 0x01, 0x00, 0x02, 0x05, 0x05, 0x00, 0x03, 0x07, 0x01, 0x01
        /*0010*/ 	.byte	0x02, 0x03, 0x00, 0x00, 0x02, 0x06, 0x01, 0x00, 0x04, 0x0b, 0x08, 0x00, 0x01, 0x00, 0x00, 0x00
        /*0020*/ 	.byte	0x00, 0x00, 0x00, 0x00


//--------------------- .nv.info._Z14update_weightsPfS_S_S_iif --------------------------
	.section	.nv.info._Z14update_weightsPfS_S_S_iif,"",@"SHT_CUDA_INFO"
	.sectionflags	@""
	.align	4


	//----- nvinfo : EIATTR_CUDA_API_VERSION
	.align		4
        /*0000*/ 	.byte	0x04, 0x37
        /*0002*/ 	.short	(.L_33 - .L_32)
.L_32:
        /*0004*/ 	.word	0x00000082


	//----- nvinfo : EIATTR_KPARAM_INFO
	.align		4
.L_33:
        /*0008*/ 	.byte	0x04, 0x17
        /*000a*/ 	.short	(.L_35 - .L_34)
.L_34:
        /*000c*/ 	.word	0x00000000
        /*0010*/ 	.short	0x0006
        /*0012*/ 	.short	0x0028
        /*0014*/ 	.byte	0x00, 0xf0, 0x11, 0x00


	//----- nvinfo : EIATTR_KPARAM_INFO
	.align		4
.L_35:
        /*0018*/ 	.byte	0x04, 0x17
        /*001a*/ 	.short	(.L_37 - .L_36)
.L_36:
        /*001c*/ 	.word	0x00000000
        /*0020*/ 	.short	0x0005
        /*0022*/ 	.short	0x0024
        /*0024*/ 	.byte	0x00, 0xf0, 0x11, 0x00


	//----- nvinfo : EIATTR_KPARAM_INFO
	.align		4
.L_37:
        /*0028*/ 	.byte	0x04, 0x17
        /*002a*/ 	.short	(.L_39 - .L_38)
.L_38:
        /*002c*/ 	.word	0x00000000
        /*0030*/ 	.short	0x0004
        /*0032*/ 	.short	0x0020
        /*0034*/ 	.byte	0x00, 0xf0, 0x11, 0x00


	//----- nvinfo : EIATTR_KPARAM_INFO
	.align		4
.L_39:
        /*0038*/ 	.byte	0x04, 0x17
        /*003a*/ 	.short	(.L_41 - .L_40)
.L_40:
        /*003c*/ 	.word	0x00000000
        /*0040*/ 	.short	0x0003
        /*0042*/ 	.short	0x0018
        /*0044*/ 	.byte	0x00, 0xf5, 0x21, 0x00


	//----- nvinfo : EIATTR_KPARAM_INFO
	.align		4
.L_41:
        /*0048*/ 	.byte	0x04, 0x17
        /*004a*/ 	.short	(.L_43 - .L_42)
.L_42:
        /*004c*/ 	.word	0x00000000
        /*0050*/ 	.short	0x0002
        /*0052*/ 	.short	0x0010
        /*0054*/ 	.byte	0x00, 0xf5, 0x21, 0x00


	//----- nvinfo : EIATTR_KPARAM_INFO
	.align		4
.L_43:
        /*0058*/ 	.byte	0x04, 0x17
        /*005a*/ 	.short	(.L_45 - .L_44)
.L_44:
        /*005c*/ 	.word	0x00000000
        /*0060*/ 	.short	0x0001
        /*0062*/ 	.short	0x0008
        /*0064*/ 	.byte	0x00, 0xf5, 0x21, 0x00


	//----- nvinfo : EIATTR_KPARAM_INFO
	.align		4
.L_45:
        /*0068*/ 	.byte	0x04, 0x17
        /*006a*/ 	.short	(.L_47 - .L_46)
.L_46:
        /*006c*/ 	.word	0x00000000
        /*0070*/ 	.short	0x0000
        /*0072*/ 	.short	0x0000
        /*0074*/ 	.byte	0x00, 0xf5, 0x21, 0x00


	//----- nvinfo : EIATTR_SPARSE_MMA_MASK
	.align		4
.L_47:
        /*0078*/ 	.byte	0x03, 0x50
        /*007a*/ 	.short	0x0000


	//----- nvinfo : EIATTR_MAXREG_COUNT
	.align		4
        /*007c*/ 	.byte	0x03, 0x1b
        /*007e*/ 	.short	0x00ff


	//----- nvinfo : EIATTR_MERCURY_ISA_VERSION
	.align		4
        /*0080*/ 	.byte	0x03, 0x5f
        /*0082*/ 	.short	0x0101


	//----- nvinfo : EIATTR_VRC_CTA_INIT_COUNT
	.align		4
        /*0084*/ 	.byte	0x02, 0x4a
	.zero		1
	.zero		1


	//----- nvinfo : EIATTR_EXIT_INSTR_OFFSETS
	.align		4
        /*0088*/ 	.byte	0x04, 0x1c
        /*008a*/ 	.short	(.L_49 - .L_48)


	//   ....[0]....
.L_48:
        /*008c*/ 	.word	0x00000170


	//   ....[1]....
        /*0090*/ 	.word	0x00000220


	//----- nvinfo : EIATTR_CRS_STACK_SIZE
	.align		4
.L_49:
        /*0094*/ 	.byte	0x04, 0x1e
        /*0096*/ 	.short	(.L_51 - .L_50)
.L_50:
        /*0098*/ 	.word	0x00000000


	//----- nvinfo : EIATTR_CBANK_PARAM_SIZE
	.align		4
.L_51:
        /*009c*/ 	.byte	0x03, 0x19
        /*009e*/ 	.short	0x002c


	//----- nvinfo : EIATTR_PARAM_CBANK
	.align		4
        /*00a0*/ 	.byte	0x04, 0x0a
        /*00a2*/ 	.short	(.L_53 - .L_52)
	.align		4
.L_52:
        /*00a4*/ 	.word	index@(.nv.constant0._Z14update_weightsPfS_S_S_iif)
        /*00a8*/ 	.short	0x0380
        /*00aa*/ 	.short	0x002c


	//----- nvinfo : EIATTR_SW_WAR
	.align		4
.L_53:
        /*00ac*/ 	.byte	0x04, 0x36
        /*00ae*/ 	.short	(.L_55 - .L_54)
.L_54:
        /*00b0*/ 	.word	0x00000008
.L_55:


//--------------------- .nv.info._Z14backward_layerPfS_S_S_S_S_S_iii --------------------------
	.section	.nv.info._Z14backward_layerPfS_S_S_S_S_S_iii,"",@"SHT_CUDA_INFO"
	.sectionflags	@""
	.align	4


	//----- nvinfo : EIATTR_CUDA_API_VERSION
	.align		4
        /*0000*/ 	.byte	0x04, 0x37
        /*0002*/ 	.short	(.L_57 - .L_56)
.L_56:
        /*0004*/ 	.word	0x00000082


	//----- nvinfo : EIATTR_KPARAM_INFO
	.align		4
.L_57:
        /*0008*/ 	.byte	0x04, 0x17
        /*000a*/ 	.short	(.L_59 - .L_58)
.L_58:
        /*000c*/ 	.word	0x00000000
        /*0010*/ 	.short	0x0009
        /*0012*/ 	.short	0x0040
        /*0014*/ 	.byte	0x00, 0xf0, 0x11, 0x00


	//----- nvinfo : EIATTR_KPARAM_INFO
	.align		4
.L_59:
        /*0018*/ 	.byte	0x04, 0x17
        /*001a*/ 	.short	(.L_61 - .L_60)
.L_60:
        /*001c*/ 	.word	0x00000000
        /*0020*/ 	.short	0x0008
        /*0022*/ 	.short	0x003c
        /*0024*/ 	.byte	0x00, 0xf0, 0x11, 0x00


	//----- nvinfo : EIATTR_KPARAM_INFO
	.align		4
.L_61:
        /*0028*/ 	.byte	0x04, 0x17
        /*002a*/ 	.short	(.L_63 - .L_62)
.L_62:
        /*002c*/ 	.word	0x00000000
        /*0030*/ 	.short	0x0007
        /*0032*/ 	.short	0x0038
        /*0034*/ 	.byte	0x00, 0xf0, 0x11, 0x00


	//----- nvinfo : EIATTR_KPARAM_INFO
	.align		4
.L_63:
        /*0038*/ 	.byte	0x04, 0x17
        /*003a*/ 	.short	(.L_65 - .L_64)
.L_64:
        /*003c*/ 	.word	0x00000000
        /*0040*/ 	.short	0x0006
        /*0042*/ 	.short	0x0030
        /*0044*/ 	.byte	0x00, 0xf5, 0x21, 0x00


	//----- nvinfo : EIATTR_KPARAM_INFO
	.align		4
.L_65:
        /*0048*/ 	.byte	0x04, 0x17
        /*004a*/ 	.short	(.L_67 - .L_66)
.L_66:
        /*004c*/ 	.word	0x00000000
        /*0050*/ 	.short	0x0005
        /*0052*/ 	.short	0x0028
        /*0054*/ 	.byte	0x00, 0xf5, 0x21, 0x00


	//----- nvinfo : EIATTR_KPARAM_INFO
	.align		4
.L_67:
        /*0058*/ 	.byte	0x04, 0x17
        /*005a*/ 	.short	(.L_69 - .L_68)
.L_68:
        /*005c*/ 	.word	0x00000000
        /*0060*/ 	.short	0x0004
        /*0062*/ 	.short	0x0020
        /*0064*/ 	.byte	0x00, 0xf5, 0x21, 0x00


	//----- nvinfo : EIATTR_KPARAM_INFO
	.align		4
.L_69:
        /*0068*/ 	.byte	0x04, 0x17
        /*006a*/ 	.short	(.L_71 - .L_70)
.L_70:
        /*006c*/ 	.word	0x00000000
        /*0070*/ 	.short	0x0003
        /*0072*/ 	.short	0x0018
        /*0074*/ 	.byte	0x00, 0xf5, 0x21, 0x00


	//----- nvinfo : EIATTR_KPARAM_INFO
	.align		4
.L_71:
        /*0078*/ 	.byte	0x04, 0x17
        /*007a*/ 	.short	(.L_73 - .L_72)
.L_72:
        /*007c*/ 	.word	0x00000000
        /*0080*/ 	.short	0x0002
        /*0082*/ 	.short	0x0010
        /*0084*/ 	.byte	0x00, 0xf5, 0x21, 0x00


	//----- nvinfo : EIATTR_KPARAM_INFO
	.align		4
.L_73:
        /*0088*/ 	.byte	0x04, 0x17
        /*008a*/ 	.short	(.L_75 - .L_74)
.L_74:
        /*008c*/ 	.word	0x00000000
        /*0090*/ 	.short	0x0001
        /*0092*/ 	.short	0x0008
        /*0094*/ 	.byte	0x00, 0xf5, 0x21, 0x00


	//----- nvinfo : EIATTR_KPARAM_INFO
	.align		4
.L_75:
        /*0098*/ 	.byte	0x04, 0x17
        /*009a*/ 	.short	(.L_77 - .L_76)
.L_76:
        /*009c*/ 	.word	0x00000000
        /*00a0*/ 	.short	0x0000
        /*00a2*/ 	.short	0x0000
        /*00a4*/ 	.byte	0x00, 0xf5, 0x21, 0x00


	//----- nvinfo : EIATTR_SPARSE_MMA_MASK
	.align		4
.L_77:
        /*00a8*/ 	.byte	0x03, 0x50
        /*00aa*/ 	.short	0x0000


	//----- nvinfo : EIATTR_MAXREG_COUNT
	.align		4
        /*00ac*/ 	.byte	0x03, 0x1b
        /*00ae*/ 	.short	0x00ff


	//----- nvinfo : EIATTR_MERCURY_ISA_VERSION
	.align		4
        /*00b0*/ 	.byte	0x03, 0x5f
        /*00b2*/ 	.short	0x0101


	//----- nvinfo : EIATTR_VRC_CTA_INIT_COUNT
	.align		4
        /*00b4*/ 	.byte	0x02, 0x4a
	.zero		1
	.zero		1


	//----- nvinfo : EIATTR_EXIT_INSTR_OFFSETS
	.align		4
        /*00b8*/ 	.byte	0x04, 0x1c
        /*00ba*/ 	.short	(.L_79 - .L_78)


	//   ....[0]....
.L_78:
        /*00bc*/ 	.word	0x00000040


	//   ....[1]....
        /*00c0*/ 	.word	0x00000150


	//   ....[2]....
        /*00c4*/ 	.word	0x000006f0


	//   ....[3]....
        /*00c8*/ 	.word	0x000009d0


	//   ....[4]....
        /*00cc*/ 	.word	0x00000bb0


	//   ....[5]....
        /*00d0*/ 	.word	0x00000cc0


	//----- nvinfo : EIATTR_CBANK_PARAM_SIZE
	.align		4
.L_79:
        /*00d4*/ 	.byte	0x03, 0x19
        /*00d6*/ 	.short	0x0044


	//----- nvinfo : EIATTR_PARAM_CBANK
	.align		4
        /*00d8*/ 	.byte	0x04, 0x0a
        /*00da*/ 	.short	(.L_81 - .L_80)
	.align		4
.L_80:
        /*00dc*/ 	.word	index@(.nv.constant0._Z14backward_layerPfS_S_S_S_S_S_iii)
        /*00e0*/ 	.short	0x0380
        /*00e2*/ 	.short	0x0044


	//----- nvinfo : EIATTR_SW_WAR
	.align		4
.L_81:
        /*00e4*/ 	.byte	0x04, 0x36
        /*00e6*/ 	.short	(.L_83 - .L_82)
.L_82:
        /*00e8*/ 	.word	0x00000008
.L_83:


//--------------------- .nv.info._Z21compute_loss_gradientPfiS_i --------------------------
	.section	.nv.info._Z21compute_loss_gradientPfiS_i,"",@"SHT_CUDA_INFO"
	.sectionflags	@""
	.align	4


	//----- nvinfo : EIATTR_CUDA_API_VERSION
	.align		4
        /*0000*/ 	.byte	0x04, 0x37
        /*0002*/ 	.short	(.L_85 - .L_84)
.L_84:
        /*0004*/ 	.word	0x00000082


	//----- nvinfo : EIATTR_KPARAM_INFO
	.align		4
.L_85:
        /*0008*/ 	.byte	0x04, 0x17
        /*000a*/ 	.short	(.L_87 - .L_86)
.L_86:
        /*000c*/ 	.word	0x00000000
        /*0010*/ 	.short	0x0003
        /*0012*/ 	.short	0x0018
        /*0014*/ 	.byte	0x00, 0xf0, 0x11, 0x00


	//----- nvinfo : EIATTR_KPARAM_INFO
	.align		4
.L_87:
        /*0018*/ 	.byte	0x04, 0x17
        /*001a*/ 	.short	(.L_89 - .L_88)
.L_88:
        /*001c*/ 	.word	0x00000000
        /*0020*/ 	.short	0x0002
        /*0022*/ 	.short	0x0010
        /*0024*/ 	.byte	0x00, 0xf5, 0x21, 0x00


	//----- nvinfo : EIATTR_KPARAM_INFO
	.align		4
.L_89:
        /*0028*/ 	.byte	0x04, 0x17
        /*002a*/ 	.short	(.L_91 - .L_90)
.L_90:
        /*002c*/ 	.word	0x00000000
        /*0030*/ 	.short	0x0001
        /*0032*/ 	.short	0x0008
        /*0034*/ 	.byte	0x00, 0xf0, 0x11, 0x00


	//----- nvinfo : EIATTR_KPARAM_INFO
	.align		4
.L_91:
        /*0038*/ 	.byte	0x04, 0x17
        /*003a*/ 	.short	(.L_93 - .L_92)
.L_92:
        /*003c*/ 	.word	0x00000000
        /*0040*/ 	.short	0x0000
        /*0042*/ 	.short	0x0000
        /*0044*/ 	.byte	0x00, 0xf5, 0x21, 0x00


	//----- nvinfo : EIATTR_SPARSE_MMA_MASK
	.align		4
.L_93:
        /*0048*/ 	.byte	0x03, 0x50
        /*004a*/ 	.short	0x0000


	//----- nvinfo : EIATTR_MAXREG_COUNT
	.align		4
        /*004c*/ 	.byte	0x03, 0x1b
        /*004e*/ 	.short	0x00ff


	//----- nvinfo : EIATTR_MERCURY_ISA_VERSION
	.align		4
        /*0050*/ 	.byte	0x03, 0x5f
        /*0052*/ 	.short	0x0101


	//----- nvinfo : EIATTR_VRC_CTA_INIT_COUNT
	.align		4
        /*0054*/ 	.byte	0x02, 0x4a
	.zero		1
	.zero		1


	//----- nvinfo : EIATTR_EXIT_INSTR_OFFSETS
	.align		4
        /*0058*/ 	.byte	0x04, 0x1c
        /*005a*/ 	.short	(.L_95 - .L_94)


	//   ....[0]....
.L_94:
        /*005c*/ 	.word	0x00000030


	//   ....[1]....
        /*0060*/ 	.word	0x00000110


	//----- nvinfo : EIATTR_CBANK_PARAM_SIZE
	.align		4
.L_95:
        /*0064*/ 	.byte	0x03, 0x19
        /*0066*/ 	.short	0x001c


	//----- nvinfo : EIATTR_PARAM_CBANK
	.align		4
        /*0068*/ 	.byte	0x04, 0x0a
        /*006a*/ 	.short	(.L_97 - .L_96)
	.align		4
.L_96:
        /*006c*/ 	.word	index@(.nv.constant0._Z21compute_loss_gradientPfiS_i)
        /*0070*/ 	.short	0x0380
        /*0072*/ 	.short	0x001c


	//----- nvinfo : EIATTR_SW_WAR
	.align		4
.L_97:
        /*0074*/ 	.byte	0x04, 0x36
        /*0076*/ 	.short	(.L_99 - .L_98)
.L_98:
        /*0078*/ 	.word	0x00000008
.L_99:


//--------------------- .nv.info._Z14softmax_outputPfS_ii --------------------------
	.section	.nv.info._Z14softmax_outputPfS_ii,"",@"SHT_CUDA_INFO"
	.sectionflags	@""
	.align	4


	//----- nvinfo : EIATTR_CUDA_API_VERSION
	.align		4
        /*0000*/ 	.byte	0x04, 0x37
        /*0002*/ 	.short	(.L_101 - .L_100)
.L_100:
        /*0004*/ 	.word	0x00000082


	//----- nvinfo : EIATTR_KPARAM_INFO
	.align		4
.L_101:
        /*0008*/ 	.byte	0x04, 0x17
        /*000a*/ 	.short	(.L_103 - .L_102)
.L_102:
        /*000c*/ 	.word	0x00000000
        /*0010*/ 	.short	0x0003
        /*0012*/ 	.short	0x0014
        /*0014*/ 	.byte	0x00, 0xf0, 0x11, 0x00


	//----- nvinfo : EIATTR_KPARAM_INFO
	.align		4
.L_103:
        /*0018*/ 	.byte	0x04, 0x17
        /*001a*/ 	.short	(.L_105 - .L_104)
.L_104:
        /*001c*/ 	.word	0x00000000
        /*0020*/ 	.short	0x0002
        /*0022*/ 	.short	0x0010
        /*0024*/ 	.byte	0x00, 0xf0, 0x11, 0x00


	//----- nvinfo : EIATTR_KPARAM_INFO
	.align		4
.L_105:
        /*0028*/ 	.byte	0x04, 0x17
        /*002a*/ 	.short	(.L_107 - .L_106)
.L_106:
        /*002c*/ 	.word	0x00000000
        /*0030*/ 	.short	0x0001
        /*0032*/ 	.short	0x0008
        /*0034*/ 	.byte	0x00, 0xf5, 0x21, 0x00


	//----- nvinfo : EIATTR_KPARAM_INFO
	.align		4
.L_107:
        /*0038*/ 	.byte	0x04, 0x17
        /*003a*/ 	.short	(.L_109 - .L_108)
.L_108:
        /*003c*/ 	.word	0x00000000
        /*0040*/ 	.short	0x0000
        /*0042*/ 	.short	0x0000
        /*0044*/ 	.byte	0x00, 0xf5, 0x21, 0x00


	//----- nvinfo : EIATTR_SPARSE_MMA_MASK
	.align		4
.L_109:
        /*0048*/ 	.byte	0x03, 0x50
        /*004a*/ 	.short	0x0000


	//----- nvinfo : EIATTR_MAXREG_COUNT
	.align		4
        /*004c*/ 	.byte	0x03, 0x1b
        /*004e*/ 	.short	0x00ff


	//----- nvinfo : EIATTR_MERCURY_ISA_VERSION
	.align		4
        /*0050*/ 	.byte	0x03, 0x5f
        /*0052*/ 	.short	0x0101


	//----- nvinfo : EIATTR_VRC_CTA_INIT_COUNT
	.align		4
        /*0054*/ 	.byte	0x02, 0x4a
	.zero		1
	.zero		1


	//----- nvinfo : EIATTR_EXIT_INSTR_OFFSETS
	.align		4
        /*0058*/ 	.byte	0x04, 0x1c
        /*005a*/ 	.short	(.L_111 - .L_110)


	//   ....[0]....
.L_110:
        /*005c*/ 	.word	0x00000070


	//   ....[1]....
        /*0060*/ 	.word	0x00001260


	//   ....[2]....
        /*0064*/ 	.word	0x00002050


	//   ....[3]....
        /*0068*/ 	.word	0x00002740


	//   ....[4]....
        /*006c*/ 	.word	0x00002b00


	//   ....[5]....
        /*0070*/ 	.word	0x00002cf0


	//----- nvinfo : EIATTR_CRS_STACK_SIZE
	.align		4
.L_111:
        /*0074*/ 	.byte	0x04, 0x1e
        /*0076*/ 	.short	(.L_113 - .L_112)
.L_112:
        /*0078*/ 	.word	0x00000000


	//----- nvinfo : EIATTR_CBANK_PARAM_SIZE
	.align		4
.L_113:
        /*007c*/ 	.byte	0x03, 0x19
        /*007e*/ 	.short	0x0018


	//----- nvinfo : EIATTR_PARAM_CBANK
	.align		4
        /*0080*/ 	.byte	0x04, 0x0a
        /*0082*/ 	.short	(.L_115 - .L_114)
	.align		4
.L_114:
        /*0084*/ 	.word	index@(.nv.constant0._Z14softmax_outputPfS_ii)
        /*0088*/ 	.short	0x0380
        /*008a*/ 	.short	0x0018


	//----- nvinfo : EIATTR_SW_WAR
	.align		4
.L_115:
        /*008c*/ 	.byte	0x04, 0x36
        /*008e*/ 	.short	(.L_117 - .L_116)
.L_116:
        /*0090*/ 	.word	0x00000008
.L_117:


//--------------------- .nv.info._Z13forward_layerPfS_S_S_iii --------------------------
	.section	.nv.info._Z13forward_layerPfS_S_S_iii,"",@"SHT_CUDA_INFO"
	.sectionflags	@""
	.align	4


	//----- nvinfo : EIATTR_CUDA_API_VERSION
	.align		4
        /*0000*/ 	.byte	0x04, 0x37
        /*0002*/ 	.short	(.L_119 - .L_118)
.L_118:
        /*0004*/ 	.word	0x00000082


	//----- nvinfo : EIATTR_KPARAM_INFO
	.align		4
.L_119:
        /*0008*/ 	.byte	0x04, 0x17
        /*000a*/ 	.short	(.L_121 - .L_120)
.L_120:
        /*000c*/ 	.word	0x00000000
        /*0010*/ 	.short	0x0006
        /*0012*/ 	.short	0x0028
        /*0014*/ 	.byte	0x00, 0xf0, 0x11, 0x00


	//----- nvinfo : EIATTR_KPARAM_INFO
	.align		4
.L_121:
        /*0018*/ 	.byte	0x04, 0x17
        /*001a*/ 	.short	(.L_123 - .L_122)
.L_122:
        /*001c*/ 	.word	0x00000000
        /*0020*/ 	.short	0x0005
        /*0022*/ 	.short	0x0024
        /*0024*/ 	.byte	0x00, 0xf0, 0x11, 0x00


	//----- nvinfo : EIATTR_KPARAM_INFO
	.align		4
.L_123:
        /*0028*/ 	.byte	0x04, 0x17
        /*002a*/ 	.short	(.L_125 - .L_124)
.L_124:
        /*002c*/ 	.word	0x00000000
        /*0030*/ 	.short	0x0004
        /*0032*/ 	.short	0x0020
        /*0034*/ 	.byte	0x00, 0xf0, 0x11, 0x00


	//----- nvinfo : EIATTR_KPARAM_INFO
	.align		4
.L_125:
        /*0038*/ 	.byte	0x04, 0x17
        /*003a*/ 	.short	(.L_127 - .L_126)
.L_126:
        /*003c*/ 	.word	0x00000000
        /*0040*/ 	.short	0x0003
        /*0042*/ 	.short	0x0018
        /*0044*/ 	.byte	0x00, 0xf5, 0x21, 0x00


	//----- nvinfo : EIATTR_KPARAM_INFO
	.align		4
.L_127:
        /*0048*/ 	.byte	0x04, 0x17
        /*004a*/ 	.short	(.L_129 - .L_128)
.L_128:
        /*004c*/ 	.word	0x00000000
        /*0050*/ 	.short	0x0002
        /*0052*/ 	.short	0x0010
        /*0054*/ 	.byte	0x00, 0xf5, 0x21, 0x00


	//----- nvinfo : EIATTR_KPARAM_INFO
	.align		4
.L_129:
        /*0058*/ 	.byte	0x04, 0x17
        /*005a*/ 	.short	(.L_131 - .L_130)
.L_130:
        /*005c*/ 	.word	0x00000000
        /*0060*/ 	.short	0x0001
        /*0062*/ 	.short	0x0008
        /*0064*/ 	.byte	0x00, 0xf5, 0x21, 0x00


	//----- nvinfo : EIATTR_KPARAM_INFO
	.align		4
.L_131:
        /*0068*/ 	.byte	0x04, 0x17
        /*006a*/ 	.short	(.L_133 - .L_132)
.L_132:
        /*006c*/ 	.word	0x00000000
        /*0070*/ 	.short	0x0000
        /*0072*/ 	.short	0x0000
        /*0074*/ 	.byte	0x00, 0xf5, 0x21, 0x00


	//----- nvinfo : EIATTR_SPARSE_MMA_MASK
	.align		4
.L_133:
        /*0078*/ 	.byte	0x03, 0x50
        /*007a*/ 	.short	0x0000


	//----- nvinfo : EIATTR_MAXREG_COUNT
	.align		4
        /*007c*/ 	.byte	0x03, 0x1b
        /*007e*/ 	.short	0x00ff


	//----- nvinfo : EIATTR_MERCURY_ISA_VERSION
	.align		4
        /*0080*/ 	.byte	0x03, 0x5f
        /*0082*/ 	.short	0x0101


	//----- nvinfo : EIATTR_VRC_CTA_INIT_COUNT
	.align		4
        /*0084*/ 	.byte	0x02, 0x4a
	.zero		1
	.zero		1


	//----- nvinfo : EIATTR_EXIT_INSTR_OFFSETS
	.align		4
        /*0088*/ 	.byte	0x04, 0x1c
        /*008a*/ 	.short	(.L_135 - .L_134)


	//   ....[0]....
.L_134:
        /*008c*/ 	.word	0x00000070


	//   ....[1]....
        /*0090*/ 	.word	0x00000840


	//----- nvinfo : EIATTR_CBANK_PARAM_SIZE
	.align		4
.L_135:
        /*0094*/ 	.byte	0x03, 0x19
        /*0096*/ 	.short	0x002c


	//----- nvinfo : EIATTR_PARAM_CBANK
	.align		4
        /*0098*/ 	.byte	0x04, 0x0a
        /*009a*/ 	.short	(.L_137 - .L_136)
	.align		4
.L_136:
        /*009c*/ 	.word	index@(.nv.constant0._Z13forward_layerPfS_S_S_iii)
        /*00a0*/ 	.short	0x0380
        /*00a2*/ 	.short	0x002c


	//----- nvinfo : EIATTR_SW_WAR
	.align		4
.L_137:
        /*00a4*/ 	.byte	0x04, 0x36
        /*00a6*/ 	.short	(.L_139 - .L_138)
.L_138:
        /*00a8*/ 	.word	0x00000008
.L_139:


//--------------------- .nv.callgraph             --------------------------
	.section	.nv.callgraph,"",@"SHT_CUDA_CALLGRAPH"
	.align	4
	.sectionentsize	8
	.align		4
        /*0000*/ 	.word	0x00000000
	.align		4
        /*0004*/ 	.word	0xffffffff
	.align		4
        /*0008*/ 	.word	0x00000000
	.align		4
        /*000c*/ 	.word	0xfffffffe
	.align		4
        /*0010*/ 	.word	0x00000000
	.align		4
        /*0014*/ 	.word	0xfffffffd
	.align		4
        /*0018*/ 	.word	0x00000000
	.align		4
        /*001c*/ 	.word	0xfffffffc


//--------------------- .text._Z14update_weightsPfS_S_S_iif --------------------------
	.section	.text._Z14update_weightsPfS_S_S_iif,"ax",@progbits
	.align	128
        .global         _Z14update_weightsPfS_S_S_iif
        .type           _Z14update_weightsPfS_S_S_iif,@function
        .size           _Z14update_weightsPfS_S_S_iif,(.L_x_54 - _Z14update_weightsPfS_S_S_iif)
        .other          _Z14update_weightsPfS_S_S_iif,@"STO_CUDA_ENTRY STV_DEFAULT"
_Z14update_weightsPfS_S_S_iif:
.text._Z14update_weightsPfS_S_S_iif:
[----:B------:R-:W-:Y:S01]  /*0000*/  LDC R1, c[0x0][0x37c] ;  /* 0x0000df00ff017b82 */ /* 0x000fe20000000800 */
[----:B------:R-:W0:Y:S07]  /*0010*/  S2R R0, SR_TID.X ;  /* 0x0000000000007919 */ /* 0x000e2e0000002100 */
[----:B------:R-:W0:Y:S01]  /*0020*/  S2UR UR4, SR_CTAID.X ;  /* 0x00000000000479c3 */ /* 0x000e220000002500 */
[----:B------:R-:W1:Y:S01]  /*0030*/  LDCU UR5, c[0x0][0x3a0] ;  /* 0x00007400ff0577ac */ /* 0x000e620008000800 */
[----:B------:R-:W-:Y:S06]  /*0040*/  BSSY.RECONVERGENT B0, `(.L_x_0) ;  /* 0x0000010000007945 */ /* 0x000fec0003800200 */
[----:B------:R-:W0:Y:S02]  /*0050*/  LDC R7, c[0x0][0x360] ;  /* 0x0000d800ff077b82 */ /* 0x000e240000000800 */
[----:B0-----:R-:W-:-:S05]  /*0060*/  IMAD R7, R7, UR4, R0 ;  /* 0x0000000407077c24 */ /* 0x001fca000f8e0200 */
[----:B-1----:R-:W-:Y:S01]  /*0070*/  ISETP.GE.AND P0, PT, R7, UR5, PT ;  /* 0x0000000507007c0c */ /* 0x002fe2000bf06270 */
[----:B------:R-:W0:-:S12]  /*0080*/  LDCU.64 UR4, c[0x0][0x358] ;  /* 0x00006b00ff0477ac */ /* 0x000e180008000a00 */
[----:B------:R-:W-:Y:S05]  /*0090*/  @P0 BRA `(.L_x_1) ;  /* 0x0000000000280947 */ /* 0x000fea0003800000 */
[----:B------:R-:W1:Y:S01]  /*00a0*/  LDC.64 R2, c[0x0][0x390] ;  /* 0x0000e400ff027b82 */ /* 0x000e620000000a00 */
[----:B------:R-:W2:Y:S07]  /*00b0*/  LDCU UR6, c[0x0][0x3a8] ;  /* 0x00007500ff0677ac */ /* 0x000eae0008000800 */
[----:B------:R-:W3:Y:S01]  /*00c0*/  LDC.64 R4, c[0x0][0x380] ;  /* 0x0000e000ff047b82 */ /* 0x000ee20000000a00 */
[----:B-1----:R-:W-:-:S05]  /*00d0*/  IMAD.WIDE R2, R7, 0x4, R2 ;  /* 0x0000000407027825 */ /* 0x002fca00078e0202 */
[----:B0-----:R-:W2:Y:S01]  /*00e0*/  LDG.E R0, desc[UR4][R2.64] ;  /* 0x0000000402007981 */ /* 0x001ea2000c1e1900 */
[----:B---3--:R-:W-:-:S05]  /*00f0*/  IMAD.WIDE R4, R7, 0x4, R4 ;  /* 0x0000000407047825 */ /* 0x008fca00078e0204 */
[----:B------:R-:W2:Y:S02]  /*0100*/  LDG.E R9, desc[UR4][R4.64] ;  /* 0x0000000404097981 */ /* 0x000ea4000c1e1900 */
[----:B--2---:R-:W-:-:S05]  /*0110*/  FFMA R9, -R0, UR6, R9 ;  /* 0x0000000600097c23 */ /* 0x004fca0008000109 */
[----:B------:R1:W-:Y:S04]  /*0120*/  STG.E desc[UR4][R4.64], R9 ;  /* 0x0000000904007986 */ /* 0x0003e8000c101904 */
[----:B------:R1:W-:Y:S02]  /*0130*/  STG.E desc[UR4][R2.64], RZ ;  /* 0x000000ff02007986 */ /* 0x0003e4000c101904 */
.L_x_1:
[----:B0-----:R-:W-:Y:S05]  /*0140*/  BSYNC.RECONVERGENT B0 ;  /* 0x0000000000007941 */ /* 0x001fea0003800200 */
.L_x_0:
[----:B------:R-:W0:Y:S02]  /*0150*/  LDCU UR6, c[0x0][0x3a4] ;  /* 0x00007480ff0677ac */ /* 0x000e240008000800 */
[----:B0-----:R-:W-:-:S13]  /*0160*/  ISETP.GE.AND P0, PT, R7, UR6, PT ;  /* 0x0000000607007c0c */ /* 0x001fda000bf06270 */
[----:B------:R-:W-:Y:S05]  /*0170*/  @P0 EXIT ;  /* 0x000000000000094d */ /* 0x000fea0003800000 */
[----:B-1----:R-:W0:Y:S01]  /*0180*/  LDC.64 R2, c[0x0][0x398] ;  /* 0x0000e600ff027b82 */ /* 0x002e220000000a00 */
[----:B------:R-:W1:Y:S07]  /*0190*/  LDCU UR6, c[0x0][0x3a8] ;  /* 0x00007500ff0677ac */ /* 0x000e6e0008000800 */
[----:B------:R-:W2:Y:S01]  /*01a0*/  LDC.64 R4, c[0x0][0x388] ;  /* 0x0000e200ff047b82 */ /* 0x000ea20000000a00 */
[----:B0-----:R-:W-:-:S05]  /*01b0*/  IMAD.WIDE R2, R7, 0x4, R2 ;  /* 0x0000000407027825 */ /* 0x001fca00078e0202 */
[----:B------:R-:W1:Y:S01]  /*01c0*/  LDG.E R0, desc[UR4][R2.64] ;  /* 0x0000000402007981 */ /* 0x000e62000c1e1900 */
[----:B--2---:R-:W-:-:S05]  /*01d0*/  IMAD.WIDE R4, R7, 0x4, R4 ;  /* 0x0000000407047825 */ /* 0x004fca00078e0204 */
[----:B------:R-:W1:Y:S02]  /*01e0*/  LDG.E R7, desc[UR4][R4.64] ;  /* 0x0000000404077981 */ /* 0x000e64000c1e1900 */
[----:B-1----:R-:W-:-:S05]  /*01f0*/  FFMA R7, -R0, UR6, R7 ;  /* 0x0000000600077c23 */ /* 0x002fca0008000107 */
[----:B------:R-:W-:Y:S04]  /*0200*/  STG.E desc[UR4][R4.64], R7 ;  /* 0x0000000704007986 */ /* 0x000fe8000c101904 */
[----:B------:R-:W-:Y:S01]  /*0210*/  STG.E desc[UR4][R2.64], RZ ;  /* 0x000000ff02007986 */ /* 0x000fe2000c101904 */
[----:B------:R-:W-:Y:S05]  /*0220*/  EXIT ;  /* 0x000000000000794d */ /* 0x000fea0003800000 */
.L_x_2:
[----:B------:R-:W-:-:S00]  /*0230*/  BRA `(.L_x_2) ;  /* 0xfffffffc00fc7947 */ /* 0x000fc0000383ffff */
[----:B------:R-:W-:-:S00]  /*0240*/  NOP ;  /* 0x0000000000007918 */ /* 0x000fc00000000000 */
        /* <DEDUP_REMOVED lines=11> */
.L_x_54:


//--------------------- .text._Z14backward_layerPfS_S_S_S_S_S_iii --------------------------
	.section	.text._Z14backward_layerPfS_S_S_S_S_S_iii,"ax",@progbits
	.align	128
        .global         _Z14backward_layerPfS_S_S_S_S_S_iii
        .type           _Z14backward_layerPfS_S_S_S_S_S_iii,@function
        .size           _Z14backward_layerPfS_S_S_S_S_S_iii,(.L_x_55 - _Z14backward_layerPfS_S_S_S_S_S_iii)
        .other          _Z14backward_layerPfS_S_S_S_S_S_iii,@"STO_CUDA_ENTRY STV_DEFAULT"
_Z14backward_layerPfS_S_S_S_S_S_iii:
.text._Z14backward_layerPfS_S_S_S_S_S_iii:
[----:B------:R-:W-:Y:S01]  /*0000*/  LDC R1, c[0x0][0x37c] ;  /* 0x0000df00ff017b82 */ /* 0x000fe20000000800 */
[----:B------:R-:W0:Y:S07]  /*0010*/  S2R R0, SR_TID.X ;  /* 0x0000000000007919 */ /* 0x000e2e0000002100 */
[----:B------:R-:W0:Y:S02]  /*0020*/  LDC R7, c[0x0][0x3bc] ;  /* 0x0000ef00ff077b82 */ /* 0x000e240000000800 */
[----:B0-----:R-:W-:-:S13]  /*0030*/  ISETP.GE.AND P0, PT, R0, R7, PT ;  /* 0x000000070000720c */ /* 0x001fda0003f06270 */
[----:B------:R-:W-:Y:S05]  /*0040*/  @P0 EXIT ;  /* 0x000000000000094d */ /* 0x000fea0003800000 */
[----:B------:R-:W0:Y:S01]  /*0050*/  LDC.64 R4, c[0x0][0x388] ;  /* 0x0000e200ff047b82 */ /* 0x000e220000000a00 */
[----:B------:R-:W1:Y:S01]  /*0060*/  LDCU UR8, c[0x0][0x3c0] ;  /* 0x00007800ff0877ac */ /* 0x000e620008000800 */
[----:B------:R-:W2:Y:S06]  /*0070*/  LDCU.64 UR6, c[0x0][0x358] ;  /* 0x00006b00ff0677ac */ /* 0x000eac0008000a00 */
[----:B------:R-:W3:Y:S08]  /*0080*/  LDC.64 R2, c[0x0][0x380] ;  /* 0x0000e000ff027b82 */ /* 0x000ef00000000a00 */
[----:B------:R-:W4:Y:S01]  /*0090*/  LDC R6, c[0x0][0x3b8] ;  /* 0x0000ee00ff067b82 */ /* 0x000f220000000800 */
[----:B-1----:R-:W-:-:S05]  /*00a0*/  IADD3 R9, PT, PT, R0, UR8, RZ ;  /* 0x0000000800097c10 */ /* 0x002fca000fffe0ff */
[C---:B0-----:R-:W-:Y:S02]  /*00b0*/  IMAD.WIDE R4, R9.reuse, 0x4, R4 ;  /* 0x0000000409047825 */ /* 0x041fe400078e0204 */
[----:B------:R-:W0:Y:S04]  /*00c0*/  LDC.64 R10, c[0x0][0x3a8] ;  /* 0x0000ea00ff0a7b82 */ /* 0x000e280000000a00 */
[----:B--2---:R-:W2:Y:S01]  /*00d0*/  LDG.E R4, desc[UR6][R4.64] ;  /* 0x0000000604047981 */ /* 0x004ea2000c1e1900 */
[----:B---3--:R-:W-:-:S06]  /*00e0*/  IMAD.WIDE R2, R9, 0x4, R2 ;  /* 0x0000000409027825 */ /* 0x008fcc00078e0202 */
[----:B------:R-:W3:Y:S01]  /*00f0*/  LDG.E R2, desc[UR6][R2.64] ;  /* 0x0000000602027981 */ /* 0x000ee2000c1e1900 */
[----:B----4-:R-:W-:Y:S01]  /*0100*/  ISETP.GE.AND P0, PT, R6, 0x1, PT ;  /* 0x000000010600780c */ /* 0x010fe20003f06270 */
[----:B0-----:R-:W-:Y:S01]  /*0110*/  IMAD.WIDE.U32 R10, R0, 0x4, R10 ;  /* 0x00000004000a7825 */ /* 0x001fe200078e000a */
[----:B--2---:R-:W-:-:S05]  /*0120*/  FSET.BF.GT.AND R9, R4, RZ, PT ;  /* 0x000000ff0409720a */ /* 0x004fca0003804000 */
[----:B---3--:R-:W-:-:S05]  /*0130*/  FMUL R8, R2, R9 ;  /* 0x0000000902087220 */ /* 0x008fca0000400000 */
[----:B------:R0:W-:Y:S01]  /*0140*/  REDG.E.ADD.F32.FTZ.RN.STRONG.GPU desc[UR6][R10.64], R8 ;  /* 0x000000080a0079a6 */ /* 0x0001e2000c12f306 */
[----:B------:R-:W-:Y:S05]  /*0150*/  @!P0 EXIT ;  /* 0x000000000000894d */ /* 0x000fea0003800000 */
[C---:B------:R-:W-:Y:S01]  /*0160*/  ISETP.GE.U32.AND P1, PT, R6.reuse, 0x8, PT ;  /* 0x000000080600780c */ /* 0x040fe20003f26070 */
[----:B------:R-:W-:Y:S01]  /*0170*/  HFMA2 R9, -RZ, RZ, 0, 0 ;  /* 0x00000000ff097431 */ /* 0x000fe200000001ff */
[----:B------:R-:W-:-:S04]  /*0180*/  LOP3.LUT R13, R6, 0x7, RZ, 0xc0, !PT ;  /* 0x00000007060d7812 */ /* 0x000fc800078ec0ff */
[----:B------:R-:W-:-:S07]  /*0190*/  ISETP.NE.AND P0, PT, R13, RZ, PT ;  /* 0x000000ff0d00720c */ /* 0x000fce0003f05270 */
[----:B------:R-:W-:Y:S06]  /*01a0*/  @!P1 BRA `(.L_x_3) ;  /* 0x0000000400509947 */ /* 0x000fec0003800000 */
[----:B------:R-:W1:Y:S01]  /*01b0*/  LDCU.64 UR4, c[0x0][0x3b0] ;  /* 0x00007600ff0477ac */ /* 0x000e620008000a00 */
[----:B------:R-:W-:Y:S02]  /*01c0*/  LOP3.LUT R9, R6, 0x7ffffff8, RZ, 0xc0, !PT ;  /* 0x7ffffff806097812 */ /* 0x000fe400078ec0ff */
[----:B------:R-:W-:Y:S01]  /*01d0*/  MOV R12, R0 ;  /* 0x00000000000c7202 */ /* 0x000fe20000000f00 */
[----:B------:R-:W2:Y:S01]  /*01e0*/  LDCU UR9, c[0x0][0x3c0] ;  /* 0x00007800ff0977ac */ /* 0x000ea20008000800 */
[----:B0-----:R-:W-:Y:S01]  /*01f0*/  IADD3 R11, PT, PT, -R9, RZ, RZ ;  /* 0x000000ff090b7210 */ /* 0x001fe20007ffe1ff */
[----:B-1----:R-:W-:Y:S01]  /*0200*/  UIADD3 UR4, UP0, UPT, UR4, 0x10, URZ ;  /* 0x0000001004047890 */ /* 0x002fe2000ff1e0ff */
[----:B--2---:R-:W-:-:S03]  /*0210*/  MOV R10, UR9 ;  /* 0x00000009000a7c02 */ /* 0x004fc60008000f00 */
[----:B------:R-:W-:-:S12]  /*0220*/  UIADD3.X UR5, UPT, UPT, URZ, UR5, URZ, UP0, !UPT ;  /* 0x00000005ff057290 */ /* 0x000fd800087fe4ff */
.L_x_4:
[----:B------:R-:W0:Y:S08]  /*0230*/  LDC.64 R2, c[0x0][0x390] ;  /* 0x0000e400ff027b82 */ /* 0x000e300000000a00 */
[----:B-1----:R-:W1:Y:S08]  /*0240*/  LDC.64 R14, c[0x0][0x3a0] ;  /* 0x0000e800ff0e7b82 */ /* 0x002e700000000a00 */
[----:B------:R-:W2:Y:S01]  /*0250*/  LDC.64 R16, c[0x0][0x398] ;  /* 0x0000e600ff107b82 */ /* 0x000ea20000000a00 */
[----:B0-----:R-:W-:-:S05]  /*0260*/  IMAD.WIDE R2, R10, 0x4, R2 ;  /* 0x000000040a027825 */ /* 0x001fca00078e0202 */
[----:B------:R-:W3:Y:S01]  /*0270*/  LDG.E R5, desc[UR6][R2.64] ;  /* 0x0000000602057981 */ /* 0x000ee2000c1e1900 */
[----:B-1----:R-:W-:-:S04]  /*0280*/  IMAD.WIDE R14, R12, 0x4, R14 ;  /* 0x000000040c0e7825 */ /* 0x002fc800078e020e */
[----:B--2---:R-:W-:-:S04]  /*0290*/  IMAD.WIDE R16, R12, 0x4, R16 ;  /* 0x000000040c107825 */ /* 0x004fc800078e0210 */
[----:B---3--:R-:W-:-:S05]  /*02a0*/  FMUL R23, R8, R5 ;  /* 0x0000000508177220 */ /* 0x008fca0000400000 */
[----:B------:R0:W-:Y:S04]  /*02b0*/  REDG.E.ADD.F32.FTZ.RN.STRONG.GPU desc[UR6][R14.64], R23 ;  /* 0x000000170e0079a6 */ /* 0x0001e8000c12f306 */
[----:B------:R-:W2:Y:S01]  /*02c0*/  LDG.E R19, desc[UR6][R16.64] ;  /* 0x0000000610137981 */ /* 0x000ea2000c1e1900 */
[----:B------:R-:W-:Y:S02]  /*02d0*/  MOV R4, UR4 ;  /* 0x0000000400047c02 */ /* 0x000fe40008000f00 */
[----:B------:R-:W-:-:S03]  /*02e0*/  MOV R5, UR5 ;  /* 0x0000000500057c02 */ /* 0x000fc60008000f00 */
[----:B------:R-:W-:-:S04]  /*02f0*/  IMAD.WIDE R4, R10, 0x4, R4 ;  /* 0x000000040a047825 */ /* 0x000fc800078e0204 */
[----:B--2---:R-:W-:-:S05]  /*0300*/  FMUL R25, R8, R19 ;  /* 0x0000001308197220 */ /* 0x004fca0000400000 */
[----:B------:R1:W-:Y:S04]  /*0310*/  REDG.E.ADD.F32.FTZ.RN.STRONG.GPU desc[UR6][R4.64+-0x10], R25 ;  /* 0xfffff019040079a6 */ /* 0x0003e8000c12f306 */
[----:B------:R-:W2:Y:S01]  /*0320*/  LDG.E R21, desc[UR6][R2.64+0x4] ;  /* 0x0000040602157981 */ /* 0x000ea2000c1e1900 */
[----:B------:R-:W-:-:S04]  /*0330*/  IMAD.WIDE R18, R7, 0x4, R14 ;  /* 0x0000000407127825 */ /* 0x000fc800078e020e */
[----:B--2---:R-:W-:Y:S01]  /*0340*/  FMUL R27, R8, R21 ;  /* 0x00000015081b7220 */ /* 0x004fe20000400000 */
[----:B------:R-:W-:-:S04]  /*0350*/  IMAD.WIDE R20, R7, 0x4, R16 ;  /* 0x0000000407147825 */ /* 0x000fc800078e0210 */
[----:B------:R2:W-:Y:S04]  /*0360*/  REDG.E.ADD.F32.FTZ.RN.STRONG.GPU desc[UR6][R18.64], R27 ;  /* 0x0000001b120079a6 */ /* 0x0005e8000c12f306 */
[----:B0-----:R-:W3:Y:S02]  /*0370*/  LDG.E R15, desc[UR6][R20.64] ;  /* 0x00000006140f7981 */ /* 0x001ee4000c1e1900 */
[----:B---3--:R-:W-:-:S05]  /*0380*/  FMUL R23, R8, R15 ;  /* 0x0000000f08177220 */ /* 0x008fca0000400000 */
[----:B------:R0:W-:Y:S04]  /*0390*/  REDG.E.ADD.F32.FTZ.RN.STRONG.GPU desc[UR6][R4.64+-0xc], R23 ;  /* 0xfffff417040079a6 */ /* 0x0001e8000c12f306 */
[----:B------:R-:W1:Y:S01]  /*03a0*/  LDG.E R17, desc[UR6][R2.64+0x8] ;  /* 0x0000080602117981 */ /* 0x000e62000c1e1900 */
[----:B------:R-:W-:-:S04]  /*03b0*/  IMAD.WIDE R14, R7, 0x4, R18 ;  /* 0x00000004070e7825 */ /* 0x000fc800078e0212 */
[----:B-1----:R-:W-:Y:S01]  /*03c0*/  FMUL R25, R8, R17 ;  /* 0x0000001108197220 */ /* 0x002fe20000400000 */
[----:B------:R-:W-:-:S04]  /*03d0*/  IMAD.WIDE R16, R7, 0x4, R20 ;  /* 0x0000000407107825 */ /* 0x000fc800078e0214 */
[----:B------:R1:W-:Y:S04]  /*03e0*/  REDG.E.ADD.F32.FTZ.RN.STRONG.GPU desc[UR6][R14.64], R25 ;  /* 0x000000190e0079a6 */ /* 0x0003e8000c12f306 */
[----:B------:R-:W3:Y:S02]  /*03f0*/  LDG.E R29, desc[UR6][R16.64] ;  /* 0x00000006101d7981 */ /* 0x000ee4000c1e1900 */
[----:B---3--:R-:W-:-:S05]  /*0400*/  FMUL R29, R8, R29 ;  /* 0x0000001d081d7220 */ /* 0x008fca0000400000 */
[----:B------:R3:W-:Y:S04]  /*0410*/  REDG.E.ADD.F32.FTZ.RN.STRONG.GPU desc[UR6][R4.64+-0x8], R29 ;  /* 0xfffff81d040079a6 */ /* 0x0007e8000c12f306 */
[----:B------:R-:W0:Y:S01]  /*0420*/  LDG.E R21, desc[UR6][R2.64+0xc] ;  /* 0x00000c0602157981 */ /* 0x000e22000c1e1900 */
[----:B--2---:R-:W-:-:S04]  /*0430*/  IMAD.WIDE R18, R7, 0x4, R14 ;  /* 0x0000000407127825 */ /* 0x004fc800078e020e */
[----:B0-----:R-:W-:Y:S01]  /*0440*/  FMUL R23, R8, R21 ;  /* 0x0000001508177220 */ /* 0x001fe20000400000 */
[----:B------:R-:W-:-:S04]  /*0450*/  IMAD.WIDE R20, R7, 0x4, R16 ;  /* 0x0000000407147825 */ /* 0x000fc800078e0210 */
[----:B------:R0:W-:Y:S04]  /*0460*/  REDG.E.ADD.F32.FTZ.RN.STRONG.GPU desc[UR6][R18.64], R23 ;  /* 0x00000017120079a6 */ /* 0x0001e8000c12f306 */
[----:B------:R-:W2:Y:S02]  /*0470*/  LDG.E R27, desc[UR6][R20.64] ;  /* 0x00000006141b7981 */ /* 0x000ea4000c1e1900 */
[----:B--2---:R-:W-:-:S05]  /*0480*/  FMUL R27, R8, R27 ;  /* 0x0000001b081b7220 */ /* 0x004fca0000400000 */
[----:B------:R2:W-:Y:S04]  /*0490*/  REDG.E.ADD.F32.FTZ.RN.STRONG.GPU desc[UR6][R4.64+-0x4], R27 ;  /* 0xfffffc1b040079a6 */ /* 0x0005e8000c12f306 */
[----:B------:R-:W4:Y:S01]  /*04a0*/  LDG.E R17, desc[UR6][R2.64+0x10] ;  /* 0x0000100602117981 */ /* 0x000f22000c1e1900 */
[----:B-1----:R-:W-:-:S04]  /*04b0*/  IMAD.WIDE R14, R7, 0x4, R18 ;  /* 0x00000004070e7825 */ /* 0x002fc800078e0212 */
[----:B----4-:R-:W-:Y:S01]  /*04c0*/  FMUL R25, R8, R17 ;  /* 0x0000001108197220 */ /* 0x010fe20000400000 */
[----:B------:R-:W-:-:S04]  /*04d0*/  IMAD.WIDE R16, R7, 0x4, R20 ;  /* 0x0000000407107825 */ /* 0x000fc800078e0214 */
[----:B------:R1:W-:Y:S04]  /*04e0*/  REDG.E.ADD.F32.FTZ.RN.STRONG.GPU desc[UR6][R14.64], R25 ;  /* 0x000000190e0079a6 */ /* 0x0003e8000c12f306 */
[----:B---3--:R-:W3:Y:S02]  /*04f0*/  LDG.E R29, desc[UR6][R16.64] ;  /* 0x00000006101d7981 */ /* 0x008ee4000c1e1900 */
[----:B---3--:R-:W-:-:S05]  /*0500*/  FMUL R29, R8, R29 ;  /* 0x0000001d081d7220 */ /* 0x008fca0000400000 */
[----:B------:R3:W-:Y:S04]  /*0510*/  REDG.E.ADD.F32.FTZ.RN.STRONG.GPU desc[UR6][R4.64], R29 ;  /* 0x0000001d040079a6 */ /* 0x0007e8000c12f306 */
[----:B------:R-:W4:Y:S01]  /*0520*/  LDG.E R21, desc[UR6][R2.64+0x14] ;  /* 0x0000140602157981 */ /* 0x000f22000c1e1900 */
[----:B0-----:R-:W-:-:S04]  /*0530*/  IMAD.WIDE R18, R7, 0x4, R14 ;  /* 0x0000000407127825 */ /* 0x001fc800078e020e */
[----:B----4-:R-:W-:Y:S01]  /*0540*/  FMUL R23, R8, R21 ;  /* 0x0000001508177220 */ /* 0x010fe20000400000 */
[----:B------:R-:W-:-:S04]  /*0550*/  IMAD.WIDE R20, R7, 0x4, R16 ;  /* 0x0000000407147825 */ /* 0x000fc800078e0210 */
[----:B------:R0:W-:Y:S04]  /*0560*/  REDG.E.ADD.F32.FTZ.RN.STRONG.GPU desc[UR6][R18.64], R23 ;  /* 0x00000017120079a6 */ /* 0x0001e8000c12f306 */
[----:B--2---:R-:W2:Y:S02]  /*0570*/  LDG.E R27, desc[UR6][R20.64] ;  /* 0x00000006141b7981 */ /* 0x004ea4000c1e1900 */
        /* <DEDUP_REMOVED lines=10> */
[----:B------:R-:W3:Y:S01]  /*0620*/  LDG.E R21, desc[UR6][R2.64+0x1c] ;  /* 0x00001c0602157981 */ /* 0x000ee2000c1e1900 */
[----:B0-----:R-:W-:Y:S01]  /*0630*/  IMAD.WIDE R18, R7, 0x4, R14 ;  /* 0x0000000407127825 */ /* 0x001fe200078e020e */
[----:B------:R-:W-:-:S03]  /*0640*/  IADD3 R11, PT, PT, R11, 0x8, RZ ;  /* 0x000000080b0b7810 */ /* 0x000fc60007ffe0ff */
[----:B---3--:R-:W-:Y:S01]  /*0650*/  FMUL R23, R8, R21 ;  /* 0x0000001508177220 */ /* 0x008fe20000400000 */
[----:B------:R-:W-:-:S04]  /*0660*/  IMAD.WIDE R20, R7, 0x4, R16 ;  /* 0x0000000407147825 */ /* 0x000fc800078e0210 */
[----:B------:R1:W-:Y:S04]  /*0670*/  REDG.E.ADD.F32.FTZ.RN.STRONG.GPU desc[UR6][R18.64], R23 ;  /* 0x00000017120079a6 */ /* 0x0003e8000c12f306 */
[----:B------:R-:W2:Y:S01]  /*0680*/  LDG.E R21, desc[UR6][R20.64] ;  /* 0x0000000614157981 */ /* 0x000ea2000c1e1900 */
[----:B------:R-:W-:Y:S02]  /*0690*/  ISETP.NE.AND P1, PT, R11, RZ, PT ;  /* 0x000000ff0b00720c */ /* 0x000fe40003f25270 */
[----:B------:R-:W-:Y:S02]  /*06a0*/  LEA R12, R7, R12, 0x3 ;  /* 0x0000000c070c7211 */ /* 0x000fe400078e18ff */
[----:B------:R-:W-:Y:S01]  /*06b0*/  IADD3 R10, PT, PT, R10, 0x8, RZ ;  /* 0x000000080a0a7810 */ /* 0x000fe20007ffe0ff */
[----:B--2---:R-:W-:-:S05]  /*06c0*/  FMUL R27, R8, R21 ;  /* 0x00000015081b7220 */ /* 0x004fca0000400000 */
[----:B------:R1:W-:Y:S03]  /*06d0*/  REDG.E.ADD.F32.FTZ.RN.STRONG.GPU desc[UR6][R4.64+0xc], R27 ;  /* 0x00000c1b040079a6 */ /* 0x0003e6000c12f306 */
[----:B------:R-:W-:Y:S05]  /*06e0*/  @P1 BRA `(.L_x_4) ;  /* 0xfffffff800d01947 */ /* 0x000fea000383ffff */
.L_x_3:
[----:B------:R-:W-:Y:S05]  /*06f0*/  @!P0 EXIT ;  /* 0x000000000000894d */ /* 0x000fea0003800000 */
[----:B------:R-:W-:Y:S02]  /*0700*/  ISETP.GE.U32.AND P0, PT, R13, 0x4, PT ;  /* 0x000000040d00780c */ /* 0x000fe40003f06070 */
[----:B-1----:R-:W-:-:S04]  /*0710*/  LOP3.LUT R18, R6, 0x3, RZ, 0xc0, !PT ;  /* 0x0000000306127812 */ /* 0x002fc800078ec0ff */
[----:B------:R-:W-:-:S07]  /*0720*/  ISETP.NE.AND P1, PT, R18, RZ, PT ;  /* 0x000000ff1200720c */ /* 0x000fce0003f25270 */
[----:B------:R-:W-:Y:S06]  /*0730*/  @!P0 BRA `(.L_x_5) ;  /* 0x0000000000a48947 */ /* 0x000fec0003800000 */
[----:B------:R-:W1:Y:S01]  /*0740*/  LDC.64 R4, c[0x0][0x390] ;  /* 0x0000e400ff047b82 */ /* 0x000e620000000a00 */
[----:B------:R-:W-:-:S07]  /*0750*/  IADD3 R15, PT, PT, R9, UR8, RZ ;  /* 0x00000008090f7c10 */ /* 0x000fce000fffe0ff */
[----:B0-----:R-:W0:Y:S08]  /*0760*/  LDC.64 R10, c[0x0][0x3a0] ;  /* 0x0000e800ff0a7b82 */ /* 0x001e300000000a00 */
[----:B------:R-:W2:Y:S01]  /*0770*/  LDC.64 R12, c[0x0][0x398] ;  /* 0x0000e600ff0c7b82 */ /* 0x000ea20000000a00 */
[----:B-1----:R-:W-:-:S05]  /*0780*/  IMAD.WIDE R4, R15, 0x4, R4 ;  /* 0x000000040f047825 */ /* 0x002fca00078e0204 */
[----:B------:R-:W3:Y:S01]  /*0790*/  LDG.E R17, desc[UR6][R4.64] ;  /* 0x0000000604117981 */ /* 0x000ee2000c1e1900 */
[----:B------:R-:W-:-:S04]  /*07a0*/  IMAD R3, R9, R7, R0 ;  /* 0x0000000709037224 */ /* 0x000fc800078e0200 */
[----:B0-----:R-:W-:-:S04]  /*07b0*/  IMAD.WIDE R10, R3, 0x4, R10 ;  /* 0x00000004030a7825 */ /* 0x001fc800078e020a */
[----:B--2---:R-:W-:Y:S02]  /*07c0*/  IMAD.WIDE R12, R3, 0x4, R12 ;  /* 0x00000004030c7825 */ /* 0x004fe400078e020c */
[----:B------:R-:W0:Y:S02]  /*07d0*/  LDC.64 R2, c[0x0][0x3b0] ;  /* 0x0000ec00ff027b82 */ /* 0x000e240000000a00 */
[----:B---3--:R-:W-:-:S05]  /*07e0*/  FMUL R19, R8, R17 ;  /* 0x0000001108137220 */ /* 0x008fca0000400000 */
[----:B------:R1:W-:Y:S04]  /*07f0*/  REDG.E.ADD.F32.FTZ.RN.STRONG.GPU desc[UR6][R10.64], R19 ;  /* 0x000000130a0079a6 */ /* 0x0003e8000c12f306 */
[----:B------:R-:W2:Y:S01]  /*0800*/  LDG.E R17, desc[UR6][R12.64] ;  /* 0x000000060c117981 */ /* 0x000ea2000c1e1900 */
[----:B0-----:R-:W-:-:S04]  /*0810*/  IMAD.WIDE R2, R15, 0x4, R2 ;  /* 0x000000040f027825 */ /* 0x001fc800078e0202 */
[----:B--2---:R-:W-:-:S05]  /*0820*/  FMUL R21, R8, R17 ;  /* 0x0000001108157220 */ /* 0x004fca0000400000 */
[----:B------:R0:W-:Y:S04]  /*0830*/  REDG.E.ADD.F32.FTZ.RN.STRONG.GPU desc[UR6][R2.64], R21 ;  /* 0x00000015020079a6 */ /* 0x0001e8000c12f306 */
[----:B------:R-:W2:Y:S01]  /*0840*/  LDG.E R17, desc[UR6][R4.64+0x4] ;  /* 0x0000040604117981 */ /* 0x000ea2000c1e1900 */
[----:B------:R-:W-:-:S04]  /*0850*/  IMAD.WIDE R14, R7, 0x4, R10 ;  /* 0x00000004070e7825 */ /* 0x000fc800078e020a */
[----:B--2---:R-:W-:Y:S01]  /*0860*/  FMUL R23, R8, R17 ;  /* 0x0000001108177220 */ /* 0x004fe20000400000 */
[----:B------:R-:W-:-:S04]  /*0870*/  IMAD.WIDE R16, R7, 0x4, R12 ;  /* 0x0000000407107825 */ /* 0x000fc800078e020c */
[----:B------:R2:W-:Y:S04]  /*0880*/  REDG.E.ADD.F32.FTZ.RN.STRONG.GPU desc[UR6][R14.64], R23 ;  /* 0x000000170e0079a6 */ /* 0x0005e8000c12f306 */
[----:B-1----:R-:W3:Y:S02]  /*0890*/  LDG.E R11, desc[UR6][R16.64] ;  /* 0x00000006100b7981 */ /* 0x002ee4000c1e1900 */
[----:B---3--:R-:W-:-:S05]  /*08a0*/  FMUL R19, R8, R11 ;  /* 0x0000000b08137220 */ /* 0x008fca0000400000 */
[----:B------:R1:W-:Y:S04]  /*08b0*/  REDG.E.ADD.F32.FTZ.RN.STRONG.GPU desc[UR6][R2.64+0x4], R19 ;  /* 0x00000413020079a6 */ /* 0x0003e8000c12f306 */
[----:B------:R-:W0:Y:S01]  /*08c0*/  LDG.E R13, desc[UR6][R4.64+0x8] ;  /* 0x00000806040d7981 */ /* 0x000e22000c1e1900 */
[----:B------:R-:W-:-:S04]  /*08d0*/  IMAD.WIDE R10, R7, 0x4, R14 ;  /* 0x00000004070a7825 */ /* 0x000fc800078e020e */
[----:B0-----:R-:W-:Y:S01]  /*08e0*/  FMUL R21, R8, R13 ;  /* 0x0000000d08157220 */ /* 0x001fe20000400000 */
[----:B------:R-:W-:-:S04]  /*08f0*/  IMAD.WIDE R12, R7, 0x4, R16 ;  /* 0x00000004070c7825 */ /* 0x000fc800078e0210 */
[----:B------:R3:W-:Y:S04]  /*0900*/  REDG.E.ADD.F32.FTZ.RN.STRONG.GPU desc[UR6][R10.64], R21 ;  /* 0x000000150a0079a6 */ /* 0x0007e8000c12f306 */
[----:B------:R-:W4:Y:S02]  /*0910*/  LDG.E R25, desc[UR6][R12.64] ;  /* 0x000000060c197981 */ /* 0x000f24000c1e1900 */
[----:B----4-:R-:W-:-:S05]  /*0920*/  FMUL R25, R8, R25 ;  /* 0x0000001908197220 */ /* 0x010fca0000400000 */
[----:B------:R3:W-:Y:S04]  /*0930*/  REDG.E.ADD.F32.FTZ.RN.STRONG.GPU desc[UR6][R2.64+0x8], R25 ;  /* 0x00000819020079a6 */ /* 0x0007e8000c12f306 */
[----:B------:R-:W1:Y:S01]  /*0940*/  LDG.E R17, desc[UR6][R4.64+0xc] ;  /* 0x00000c0604117981 */ /* 0x000e62000c1e1900 */
[----:B--2---:R-:W-:-:S04]  /*0950*/  IMAD.WIDE R14, R7, 0x4, R10 ;  /* 0x00000004070e7825 */ /* 0x004fc800078e020a */
[----:B-1----:R-:W-:Y:S01]  /*0960*/  FMUL R19, R8, R17 ;  /* 0x0000001108137220 */ /* 0x002fe20000400000 */
[----:B------:R-:W-:-:S04]  /*0970*/  IMAD.WIDE R16, R7, 0x4, R12 ;  /* 0x0000000407107825 */ /* 0x000fc800078e020c */
[----:B------:R3:W-:Y:S04]  /*0980*/  REDG.E.ADD.F32.FTZ.RN.STRONG.GPU desc[UR6][R14.64], R19 ;  /* 0x000000130e0079a6 */ /* 0x0007e8000c12f306 */
[----:B------:R-:W2:Y:S02]  /*0990*/  LDG.E R17, desc[UR6][R16.64] ;  /* 0x0000000610117981 */ /* 0x000ea4000c1e1900 */
[----:B--2---:R-:W-:-:S05]  /*09a0*/  FMUL R23, R8, R17 ;  /* 0x0000001108177220 */ /* 0x004fca0000400000 */
[----:B------:R3:W-:Y:S01]  /*09b0*/  REDG.E.ADD.F32.FTZ.RN.STRONG.GPU desc[UR6][R2.64+0xc], R23 ;  /* 0x00000c17020079a6 */ /* 0x0007e2000c12f306 */
[----:B------:R-:W-:-:S07]  /*09c0*/  IADD3 R9, PT, PT, R9, 0x4, RZ ;  /* 0x0000000409097810 */ /* 0x000fce0007ffe0ff */
.L_x_5:
[----:B------:R-:W-:Y:S05]  /*09d0*/  @!P1 EXIT ;  /* 0x000000000000994d */ /* 0x000fea0003800000 */
[----:B------:R-:W-:Y:S02]  /*09e0*/  ISETP.NE.AND P0, PT, R18, 0x1, PT ;  /* 0x000000011200780c */ /* 0x000fe40003f05270 */
[----:B------:R-:W-:-:S04]  /*09f0*/  LOP3.LUT R6, R6, 0x1, RZ, 0xc0, !PT ;  /* 0x0000000106067812 */ /* 0x000fc800078ec0ff */
[----:B------:R-:W-:-:S07]  /*0a00*/  ISETP.NE.U32.AND P1, PT, R6, 0x1, PT ;  /* 0x000000010600780c */ /* 0x000fce0003f25070 */
[----:B------:R-:W-:Y:S06]  /*0a10*/  @!P0 BRA `(.L_x_6) ;  /* 0x0000000000648947 */ /* 0x000fec0003800000 */
[----:B---3--:R-:W1:Y:S01]  /*0a20*/  LDC.64 R2, c[0x0][0x390] ;  /* 0x0000e400ff027b82 */ /* 0x008e620000000a00 */
[----:B------:R-:W-:-:S07]  /*0a30*/  IADD3 R17, PT, PT, R9, UR8, RZ ;  /* 0x0000000809117c10 */ /* 0x000fce000fffe0ff */
[----:B------:R-:W2:Y:S08]  /*0a40*/  LDC.64 R4, c[0x0][0x3a0] ;  /* 0x0000e800ff047b82 */ /* 0x000eb00000000a00 */
[----:B0-----:R-:W0:Y:S01]  /*0a50*/  LDC.64 R10, c[0x0][0x398] ;  /* 0x0000e600ff0a7b82 */ /* 0x001e220000000a00 */
[----:B-1----:R-:W-:-:S05]  /*0a60*/  IMAD.WIDE R2, R17, 0x4, R2 ;  /* 0x0000000411027825 */ /* 0x002fca00078e0202 */
[----:B------:R-:W3:Y:S01]  /*0a70*/  LDG.E R13, desc[UR6][R2.64] ;  /* 0x00000006020d7981 */ /* 0x000ee2000c1e1900 */
[----:B------:R-:W-:-:S04]  /*0a80*/  IMAD R15, R9, R7, R0 ;  /* 0x00000007090f7224 */ /* 0x000fc800078e0200 */
[----:B--2---:R-:W-:-:S04]  /*0a90*/  IMAD.WIDE R4, R15, 0x4, R4 ;  /* 0x000000040f047825 */ /* 0x004fc800078e0204 */
[----:B0-----:R-:W-:-:S04]  /*0aa0*/  IMAD.WIDE R10, R15, 0x4, R10 ;  /* 0x000000040f0a7825 */ /* 0x001fc800078e020a */
[----:B---3--:R-:W-:Y:S02]  /*0ab0*/  FMUL R19, R8, R13 ;  /* 0x0000000d08137220 */ /* 0x008fe40000400000 */
[----:B------:R-:W0:Y:S03]  /*0ac0*/  LDC.64 R12, c[0x0][0x3b0] ;  /* 0x0000ec00ff0c7b82 */ /* 0x000e260000000a00 */
[----:B------:R1:W-:Y:S04]  /*0ad0*/  REDG.E.ADD.F32.FTZ.RN.STRONG.GPU desc[UR6][R4.64], R19 ;  /* 0x00000013040079a6 */ /* 0x0003e8000c12f306 */
[----:B------:R-:W2:Y:S01]  /*0ae0*/  LDG.E R15, desc[UR6][R10.64] ;  /* 0x000000060a0f7981 */ /* 0x000ea2000c1e1900 */
[----:B0-----:R-:W-:-:S04]  /*0af0*/  IMAD.WIDE R12, R17, 0x4, R12 ;  /* 0x00000004110c7825 */ /* 0x001fc800078e020c */
[----:B--2---:R-:W-:-:S05]  /*0b00*/  FMUL R21, R8, R15 ;  /* 0x0000000f08157220 */ /* 0x004fca0000400000 */
[----:B------:R2:W-:Y:S04]  /*0b10*/  REDG.E.ADD.F32.FTZ.RN.STRONG.GPU desc[UR6][R12.64], R21 ;  /* 0x000000150c0079a6 */ /* 0x0005e8000c12f306 */
[----:B------:R-:W3:Y:S01]  /*0b20*/  LDG.E R3, desc[UR6][R2.64+0x4] ;  /* 0x0000040602037981 */ /* 0x000ee2000c1e1900 */
[----:B------:R-:W-:-:S04]  /*0b30*/  IMAD.WIDE R14, R7, 0x4, R4 ;  /* 0x00000004070e7825 */ /* 0x000fc800078e0204 */
[----:B------:R-:W-:-:S04]  /*0b40*/  IMAD.WIDE R16, R7, 0x4, R10 ;  /* 0x0000000407107825 */ /* 0x000fc800078e020a */
[----:B---3--:R-:W-:-:S05]  /*0b50*/  FMUL R23, R8, R3 ;  /* 0x0000000308177220 */ /* 0x008fca0000400000 */
[----:B------:R2:W-:Y:S04]  /*0b60*/  REDG.E.ADD.F32.FTZ.RN.STRONG.GPU desc[UR6][R14.64], R23 ;  /* 0x000000170e0079a6 */ /* 0x0005e8000c12f306 */
[----:B------:R-:W1:Y:S02]  /*0b70*/  LDG.E R17, desc[UR6][R16.64] ;  /* 0x0000000610117981 */ /* 0x000e64000c1e1900 */
[----:B-1----:R-:W-:-:S05]  /*0b80*/  FMUL R5, R8, R17 ;  /* 0x0000001108057220 */ /* 0x002fca0000400000 */
[----:B------:R2:W-:Y:S01]  /*0b90*/  REDG.E.ADD.F32.FTZ.RN.STRONG.GPU desc[UR6][R12.64+0x4], R5 ;  /* 0x000004050c0079a6 */ /* 0x0005e2000c12f306 */
[----:B------:R-:W-:-:S07]  /*0ba0*/  IADD3 R9, PT, PT, R9, 0x2, RZ ;  /* 0x0000000209097810 */ /* 0x000fce0007ffe0ff */
.L_x_6:
[----:B------:R-:W-:Y:S05]  /*0bb0*/  @P1 EXIT ;  /* 0x000000000000194d */ /* 0x000fea0003800000 */
[----:B--2---:R-:W1:Y:S01]  /*0bc0*/  LDC.64 R4, c[0x0][0x390] ;  /* 0x0000e400ff047b82 */ /* 0x004e620000000a00 */
[----:B------:R-:W-:-:S07]  /*0bd0*/  IADD3 R13, PT, PT, R9, UR8, RZ ;  /* 0x00000008090d7c10 */ /* 0x000fce000fffe0ff */
[----:B---3--:R-:W2:Y:S08]  /*0be0*/  LDC.64 R2, c[0x0][0x3a0] ;  /* 0x0000e800ff027b82 */ /* 0x008eb00000000a00 */
[----:B0-----:R-:W0:Y:S01]  /*0bf0*/  LDC.64 R10, c[0x0][0x398] ;  /* 0x0000e600ff0a7b82 */ /* 0x001e220000000a00 */
[----:B-1----:R-:W-:-:S06]  /*0c00*/  IMAD.WIDE R4, R13, 0x4, R4 ;  /* 0x000000040d047825 */ /* 0x002fcc00078e0204 */
[----:B------:R-:W3:Y:S01]  /*0c10*/  LDG.E R5, desc[UR6][R4.64] ;  /* 0x0000000604057981 */ /* 0x000ee2000c1e1900 */
[----:B------:R-:W-:-:S04]  /*0c20*/  IMAD R7, R9, R7, R0 ;  /* 0x0000000709077224 */ /* 0x000fc800078e0200 */
[----:B--2---:R-:W-:-:S04]  /*0c30*/  IMAD.WIDE R2, R7, 0x4, R2 ;  /* 0x0000000407027825 */ /* 0x004fc800078e0202 */
[----:B0-----:R-:W-:Y:S02]  /*0c40*/  IMAD.WIDE R10, R7, 0x4, R10 ;  /* 0x00000004070a7825 */ /* 0x001fe400078e020a */
[----:B------:R-:W0:Y:S02]  /*0c50*/  LDC.64 R6, c[0x0][0x3b0] ;  /* 0x0000ec00ff067b82 */ /* 0x000e240000000a00 */
[----:B---3--:R-:W-:-:S05]  /*0c60*/  FMUL R9, R8, R5 ;  /* 0x0000000508097220 */ /* 0x008fca0000400000 */
[----:B------:R-:W-:Y:S04]  /*0c70*/  REDG.E.ADD.F32.FTZ.RN.STRONG.GPU desc[UR6][R2.64], R9 ;  /* 0x00000009020079a6 */ /* 0x000fe8000c12f306 */
[----:B------:R-:W2:Y:S01]  /*0c80*/  LDG.E R11, desc[UR6][R10.64] ;  /* 0x000000060a0b7981 */ /* 0x000ea2000c1e1900 */
[----:B0-----:R-:W-:-:S04]  /*0c90*/  IMAD.WIDE R6, R13, 0x4, R6 ;  /* 0x000000040d067825 */ /* 0x001fc800078e0206 */
[----:B--2---:R-:W-:-:S05]  /*0ca0*/  FMUL R5, R8, R11 ;  /* 0x0000000b08057220 */ /* 0x004fca0000400000 */
[----:B------:R-:W-:Y:S01]  /*0cb0*/  REDG.E.ADD.F32.FTZ.RN.STRONG.GPU desc[UR6][R6.64], R5 ;  /* 0x00000005060079a6 */ /* 0x000fe2000c12f306 */
[----:B------:R-:W-:Y:S05]  /*0cc0*/  EXIT ;  /* 0x000000000000794d */ /* 0x000fea0003800000 */
.L_x_7:
        /* <DEDUP_REMOVED lines=11> */
.L_x_55:


//--------------------- .text._Z21compute_loss_gradientPfiS_i --------------------------
	.section	.text._Z21compute_loss_gradientPfiS_i,"ax",@progbits
	.align	128
        .global         _Z21compute_loss_gradientPfiS_i
        .type           _Z21compute_loss_gradientPfiS_i,@function
        .size           _Z21compute_loss_gradientPfiS_i,(.L_x_56 - _Z21compute_loss_gradientPfiS_i)
        .other          _Z21compute_loss_gradientPfiS_i,@"STO_CUDA_ENTRY STV_DEFAULT"
_Z21compute_loss_gradientPfiS_i:
.text._Z21compute_loss_gradientPfiS_i:
[----:B------:R-:W-:Y:S01]  /*0000*/  LDC R1, c[0x0][0x37c] ;  /* 0x0000df00ff017b82 */ /* 0x000fe20000000800 */
[----:B------:R-:W0:Y:S02]  /*0010*/  S2R R0, SR_TID.X ;  /* 0x0000000000007919 */ /* 0x000e240000002100 */
[----:B0-----:R-:W-:-:S13]  /*0020*/  ISETP.GT.U32.AND P0, PT, R0, 0x9, PT ;  /* 0x000000090000780c */ /* 0x001fda0003f04070 */
[----:B------:R-:W-:Y:S05]  /*0030*/  @P0 EXIT ;  /* 0x000000000000094d */ /* 0x000fea0003800000 */
[----:B------:R-:W0:Y:S01]  /*0040*/  LDC.64 R2, c[0x0][0x380] ;  /* 0x0000e000ff027b82 */ /* 0x000e220000000a00 */
[----:B------:R-:W1:Y:S01]  /*0050*/  LDCU UR6, c[0x0][0x398] ;  /* 0x00007300ff0677ac */ /* 0x000e620008000800 */
[----:B------:R-:W2:Y:S06]  /*0060*/  LDCU.64 UR4, c[0x0][0x358] ;  /* 0x00006b00ff0477ac */ /* 0x000eac0008000a00 */
[----:B------:R-:W3:Y:S01]  /*0070*/  LDC.64 R4, c[0x0][0x390] ;  /* 0x0000e400ff047b82 */ /* 0x000ee20000000a00 */
[----:B-1----:R-:W-:Y:S01]  /*0080*/  IADD3 R7, PT, PT, R0, UR6, RZ ;  /* 0x0000000600077c10 */ /* 0x002fe2000fffe0ff */
[----:B------:R-:W1:Y:S04]  /*0090*/  LDCU UR6, c[0x0][0x388] ;  /* 0x00007100ff0677ac */ /* 0x000e680008000800 */
[----:B0-----:R-:W-:-:S06]  /*00a0*/  IMAD.WIDE R2, R7, 0x4, R2 ;  /* 0x0000000407027825 */ /* 0x001fcc00078e0202 */
[----:B--2---:R-:W2:Y:S01]  /*00b0*/  LDG.E R2, desc[UR4][R2.64] ;  /* 0x0000000402027981 */ /* 0x004ea2000c1e1900 */
[----:B---3--:R-:W-:Y:S01]  /*00c0*/  IMAD.WIDE R4, R7, 0x4, R4 ;  /* 0x0000000407047825 */ /* 0x008fe200078e0204 */
[----:B-1----:R-:W-:-:S04]  /*00d0*/  ISETP.NE.AND P0, PT, R0, UR6, PT ;  /* 0x0000000600007c0c */ /* 0x002fc8000bf05270 */
[----:B------:R-:W-:-:S05]  /*00e0*/  FSEL R9, RZ, 1, P0 ;  /* 0x3f800000ff097808 */ /* 0x000fca0000000000 */
[----:B--2---:R-:W-:-:S05]  /*00f0*/  FADD R9, R2, -R9 ;  /* 0x8000000902097221 */ /* 0x004fca0000000000 */
[----:B------:R-:W-:Y:S01]  /*0100*/  STG.E desc[UR4][R4.64], R9 ;  /* 0x0000000904007986 */ /* 0x000fe2000c101904 */
[----:B------:R-:W-:Y:S05]  /*0110*/  EXIT ;  /* 0x000000000000794d */ /* 0x000fea0003800000 */
.L_x_8:
        /* <DEDUP_REMOVED lines=14> */
.L_x_56:


//--------------------- .text._Z14softmax_outputPfS_ii --------------------------
	.section	.text._Z14softmax_outputPfS_ii,"ax",@progbits
	.align	128
        .global         _Z14softmax_outputPfS_ii
        .type           _Z14softmax_outputPfS_ii,@function
        .size           _Z14softmax_outputPfS_ii,(.L_x_53 - _Z14softmax_outputPfS_ii)
        .other          _Z14softmax_outputPfS_ii,@"STO_CUDA_ENTRY STV_DEFAULT"
_Z14softmax_outputPfS_ii:
.text._Z14softmax_outputPfS_ii:
[----:B------:R-:W-:Y:S01]  /*0000*/  LDC R1, c[0x0][0x37c] ;  /* 0x0000df00ff017b82 */ /* 0x000fe20000000800 */
[----:B------:R-:W0:Y:S07]  /*0010*/  S2R R0, SR_TID.X ;  /* 0x0000000000007919 */ /* 0x000e2e0000002100 */
[----:B------:R-:W1:Y:S01]  /*0020*/  S2UR UR4, SR_CTAID.X ;  /* 0x00000000000479c3 */ /* 0x000e620000002500 */
[----:B------:R-:W1:Y:S02]  /*0030*/  LDCU UR5, c[0x0][0x360] ;  /* 0x00006c00ff0577ac */ /* 0x000e640008000800 */
[----:B-1----:R-:W-:Y:S01]  /*0040*/  UIMAD UR4, UR4, UR5, URZ ;  /* 0x00000005040472a4 */ /* 0x002fe2000f8e02ff */
[----:B0-----:R-:W-:-:S05]  /*0050*/  IADD3 R0, PT, PT, -R0, RZ, RZ ;  /* 0x000000ff00007210 */ /* 0x001fca0007ffe1ff */
[----:B------:R-:W-:-:S13]  /*0060*/  ISETP.NE.AND P0, PT, R0, UR4, PT ;  /* 0x0000000400007c0c */ /* 0x000fda000bf05270 */
[----:B------:R-:W-:Y:S05]  /*0070*/  @P0 EXIT ;  /* 0x000000000000094d */ /* 0x000fea0003800000 */
[----:B------:R-:W0:Y:S01]  /*0080*/  LDC.64 R8, c[0x0][0x380] ;  /* 0x0000e000ff087b82 */ /* 0x000e220000000a00 */
[----:B------:R-:W1:Y:S07]  /*0090*/  LDCU.64 UR6, c[0x0][0x358] ;  /* 0x00006b00ff0677ac */ /* 0x000e6e0008000a00 */
[----:B------:R-:W0:Y:S02]  /*00a0*/  LDC.64 R2, c[0x0][0x390] ;  /* 0x0000e400ff027b82 */ /* 0x000e240000000a00 */
[----:B0-----:R-:W-:-:S05]  /*00b0*/  IMAD.WIDE R8, R3, 0x4, R8 ;  /* 0x0000000403087825 */ /* 0x001fca00078e0208 */
[----:B-1----:R0:W5:Y:S01]  /*00c0*/  LDG.E R4, desc[UR6][R8.64] ;  /* 0x0000000608047981 */ /* 0x002162000c1e1900 */
[----:B------:R-:W-:-:S13]  /*00d0*/  ISETP.GE.AND P0, PT, R2, 0x2, PT ;  /* 0x000000020200780c */ /* 0x000fda0003f06270 */
[----:B0-----:R-:W-:Y:S05]  /*00e0*/  @!P0 BRA `(.L_x_9) ;  /* 0x0000000400548947 */ /* 0x001fea0003800000 */
[----:B------:R-:W-:Y:S01]  /*00f0*/  IADD3 R0, PT, PT, R2, -0x2, RZ ;  /* 0xfffffffe02007810 */ /* 0x000fe20007ffe0ff */
[----:B------:R-:W-:-:S03]  /*0100*/  HFMA2 R5, -RZ, RZ, 0, 5.9604644775390625e-08 ;  /* 0x00000001ff057431 */ /* 0x000fc600000001ff */
[----:B------:R-:W-:Y:S02]  /*0110*/  ISETP.GE.U32.AND P0, PT, R0, 0xf, PT ;  /* 0x0000000f0000780c */ /* 0x000fe40003f06070 */
[----:B------:R-:W-:-:S04]  /*0120*/  IADD3 R0, PT, PT, R2, -0x1, RZ ;  /* 0xffffffff02007810 */ /* 0x000fc80007ffe0ff */
[----:B------:R-:W-:-:S07]  /*0130*/  LOP3.LUT R23, R0, 0xf, RZ, 0xc0, !PT ;  /* 0x0000000f00177812 */ /* 0x000fce00078ec0ff */
[----:B------:R-:W-:Y:S05]  /*0140*/  @!P0 BRA `(.L_x_10) ;  /* 0x0000000000948947 */ /* 0x000fea0003800000 */
[----:B------:R-:W-:Y:S02]  /*0150*/  IADD3 R14, P0, PT, R8, 0x20, RZ ;  /* 0x00000020080e7810 */ /* 0x000fe40007f1e0ff */
[----:B------:R-:W-:Y:S02]  /*0160*/  LOP3.LUT R6, R0, 0xfffffff0, RZ, 0xc0, !PT ;  /* 0xfffffff000067812 */ /* 0x000fe400078ec0ff */
[----:B------:R-:W-:Y:S02]  /*0170*/  MOV R5, RZ ;  /* 0x000000ff00057202 */ /* 0x000fe40000000f00 */
[----:B------:R-:W-:Y:S02]  /*0180*/  IADD3 R6, PT, PT, -R6, RZ, RZ ;  /* 0x000000ff06067210 */ /* 0x000fe40007ffe1ff */
[----:B------:R-:W-:-:S07]  /*0190*/  IADD3.X R3, PT, PT, RZ, R9, RZ, P0, !PT ;  /* 0x00000009ff037210 */ /* 0x000fce00007fe4ff */
.L_x_11:
[----:B------:R-:W-:-:S05]  /*01a0*/  MOV R2, R14 ;  /* 0x0000000e00027202 */ /* 0x000fca0000000f00 */
[----:B------:R-:W2:Y:S04]  /*01b0*/  LDG.E R15, desc[UR6][R2.64+-0x1c] ;  /* 0xffffe406020f7981 */ /* 0x000ea8000c1e1900 */
[----:B------:R-:W2:Y:S04]  /*01c0*/  LDG.E R16, desc[UR6][R2.64+-0x18] ;  /* 0xffffe80602107981 */ /* 0x000ea8000c1e1900 */
[----:B------:R-:W3:Y:S04]  /*01d0*/  LDG.E R18, desc[UR6][R2.64+-0x14] ;  /* 0xffffec0602127981 */ /* 0x000ee8000c1e1900 */
[----:B------:R-:W3:Y:S04]  /*01e0*/  LDG.E R17, desc[UR6][R2.64+-0x10] ;  /* 0xfffff00602117981 */ /* 0x000ee8000c1e1900 */
[----:B------:R-:W4:Y:S04]  /*01f0*/  LDG.E R20, desc[UR6][R2.64+-0xc] ;  /* 0xfffff40602147981 */ /* 0x000f28000c1e1900 */
        /* <DEDUP_REMOVED lines=10> */
[----:B------:R0:W4:Y:S01]  /*02a0*/  LDG.E R10, desc[UR6][R2.64+0x20] ;  /* 0x00002006020a7981 */ /* 0x000122000c1e1900 */
[----:B------:R-:W-:-:S02]  /*02b0*/  IADD3 R6, PT, PT, R6, 0x10, RZ ;  /* 0x0000001006067810 */ /* 0x000fc40007ffe0ff */
[----:B------:R-:W-:Y:S02]  /*02c0*/  IADD3 R5, PT, PT, R5, 0x10, RZ ;  /* 0x0000001005057810 */ /* 0x000fe40007ffe0ff */
[----:B------:R-:W-:Y:S02]  /*02d0*/  ISETP.NE.AND P0, PT, R6, RZ, PT ;  /* 0x000000ff0600720c */ /* 0x000fe40003f05270 */
[----:B--2--5:R-:W-:-:S04]  /*02e0*/  FMNMX3 R15, R4, R15, R16, !PT ;  /* 0x0000000f040f7276 */ /* 0x024fc80007800010 */
[----:B---3--:R-:W-:-:S04]  /*02f0*/  FMNMX3 R15, R15, R18, R17, !PT ;  /* 0x000000120f0f7276 */ /* 0x008fc80007800011 */
[----:B----4-:R-:W-:-:S04]  /*0300*/  FMNMX3 R15, R15, R20, R19, !PT ;  /* 0x000000140f0f7276 */ /* 0x010fc80007800013 */
[----:B------:R-:W-:-:S04]  /*0310*/  FMNMX3 R15, R15, R22, R21, !PT ;  /* 0x000000160f0f7276 */ /* 0x000fc80007800015 */
[----:B------:R-:W-:-:S04]  /*0320*/  FMNMX3 R15, R15, R24, R25, !PT ;  /* 0x000000180f0f7276 */ /* 0x000fc80007800019 */
[----:B------:R-:W-:Y:S02]  /*0330*/  FMNMX3 R11, R15, R14, R11, !PT ;  /* 0x0000000e0f0b7276 */ /* 0x000fe4000780000b */
[----:B------:R-:W-:-:S04]  /*0340*/  IADD3 R14, P1, PT, R2, 0x40, RZ ;  /* 0x00000040020e7810 */ /* 0x000fc80007f3e0ff */
[----:B0-----:R-:W-:Y:S02]  /*0350*/  IADD3.X R3, PT, PT, RZ, R3, RZ, P1, !PT ;  /* 0x00000003ff037210 */ /* 0x001fe40000ffe4ff */
[----:B------:R-:W-:-:S04]  /*0360*/  FMNMX3 R7, R11, R12, R7, !PT ;  /* 0x0000000c0b077276 */ /* 0x000fc80007800007 */
[----:B------:R-:W-:Y:S01]  /*0370*/  FMNMX3 R4, R7, R13, R10, !PT ;  /* 0x0000000d07047276 */ /* 0x000fe2000780000a */
[----:B------:R-:W-:Y:S06]  /*0380*/  @P0 BRA `(.L_x_11) ;  /* 0xfffffffc00840947 */ /* 0x000fec000383ffff */
[----:B------:R-:W-:-:S07]  /*0390*/  IADD3 R5, PT, PT, R5, 0x1, RZ ;  /* 0x0000000105057810 */ /* 0x000fce0007ffe0ff */
.L_x_10:
[----:B------:R-:W-:-:S13]  /*03a0*/  ISETP.NE.AND P0, PT, R23, RZ, PT ;  /* 0x000000ff1700720c */ /* 0x000fda0003f05270 */
[----:B------:R-:W-:Y:S05]  /*03b0*/  @!P0 BRA `(.L_x_9) ;  /* 0x0000000000a08947 */ /* 0x000fea0003800000 */
[----:B------:R-:W-:Y:S02]  /*03c0*/  ISETP.GE.U32.AND P0, PT, R23, 0x8, PT ;  /* 0x000000081700780c */ /* 0x000fe40003f06070 */
[----:B------:R-:W-:-:S04]  /*03d0*/  LOP3.LUT R16, R0, 0x7, RZ, 0xc0, !PT ;  /* 0x0000000700107812 */ /* 0x000fc800078ec0ff */
[----:B------:R-:W-:-:S07]  /*03e0*/  ISETP.NE.AND P1, PT, R16, RZ, PT ;  /* 0x000000ff1000720c */ /* 0x000fce0003f25270 */
[----:B------:R-:W-:Y:S06]  /*03f0*/  @!P0 BRA `(.L_x_12) ;  /* 0x0000000000388947 */ /* 0x000fec0003800000 */
[----:B------:R-:W-:-:S05]  /*0400*/  IMAD.WIDE R2, R5, 0x4, R8 ;  /* 0x0000000405027825 */ /* 0x000fca00078e0208 */
[----:B------:R-:W2:Y:S04]  /*0410*/  LDG.E R7, desc[UR6][R2.64] ;  /* 0x0000000602077981 */ /* 0x000ea8000c1e1900 */
[----:B------:R-:W2:Y:S04]  /*0420*/  LDG.E R6, desc[UR6][R2.64+0x4] ;  /* 0x0000040602067981 */ /* 0x000ea8000c1e1900 */
[----:B------:R-:W3:Y:S04]  /*0430*/  LDG.E R11, desc[UR6][R2.64+0x8] ;  /* 0x00000806020b7981 */ /* 0x000ee8000c1e1900 */
[----:B------:R-:W3:Y:S04]  /*0440*/  LDG.E R10, desc[UR6][R2.64+0xc] ;  /* 0x00000c06020a7981 */ /* 0x000ee8000c1e1900 */
[----:B------:R-:W4:Y:S04]  /*0450*/  LDG.E R13, desc[UR6][R2.64+0x10] ;  /* 0x00001006020d7981 */ /* 0x000f28000c1e1900 */
[----:B------:R-:W4:Y:S04]  /*0460*/  LDG.E R12, desc[UR6][R2.64+0x14] ;  /* 0x00001406020c7981 */ /* 0x000f28000c1e1900 */
[----:B------:R-:W4:Y:S04]  /*0470*/  LDG.E R15, desc[UR6][R2.64+0x18] ;  /* 0x00001806020f7981 */ /* 0x000f28000c1e1900 */
[----:B------:R-:W4:Y:S01]  /*0480*/  LDG.E R14, desc[UR6][R2.64+0x1c] ;  /* 0x00001c06020e7981 */ /* 0x000f22000c1e1900 */
[----:B------:R-:W-:-:S02]  /*0490*/  IADD3 R5, PT, PT, R5, 0x8, RZ ;  /* 0x0000000805057810 */ /* 0x000fc40007ffe0ff */
[----:B--2--5:R-:W-:-:S04]  /*04a0*/  FMNMX3 R6, R4, R7, R6, !PT ;  /* 0x0000000704067276 */ /* 0x024fc80007800006 */
[----:B---3--:R-:W-:-:S04]  /*04b0*/  FMNMX3 R6, R6, R11, R10, !PT ;  /* 0x0000000b06067276 */ /* 0x008fc8000780000a */
[----:B----4-:R-:W-:-:S04]  /*04c0*/  FMNMX3 R6, R6, R13, R12, !PT ;  /* 0x0000000d06067276 */ /* 0x010fc8000780000c */
[----:B------:R-:W-:-:S07]  /*04d0*/  FMNMX3 R4, R6, R15, R14, !PT ;  /* 0x0000000f06047276 */ /* 0x000fce000780000e */
.L_x_12:
        /* <DEDUP_REMOVED lines=9> */
[----:B------:R-:W3:Y:S01]  /*0570*/  LDG.E R10, desc[UR6][R2.64+0xc] ;  /* 0x00000c06020a7981 */ /* 0x000ee2000c1e1900 */
[----:B------:R-:W-:-:S02]  /*0580*/  IADD3 R5, PT, PT, R5, 0x4, RZ ;  /* 0x0000000405057810 */ /* 0x000fc40007ffe0ff */
[----:B--2--5:R-:W-:-:S04]  /*0590*/  FMNMX3 R4, R4, R7, R6, !PT ;  /* 0x0000000704047276 */ /* 0x024fc80007800006 */
[----:B---3--:R-:W-:-:S07]  /*05a0*/  FMNMX3 R4, R4, R11, R10, !PT ;  /* 0x0000000b04047276 */ /* 0x008fce000780000a */
.L_x_13:
[----:B------:R-:W-:Y:S05]  /*05b0*/  @!P1 BRA `(.L_x_9) ;  /* 0x0000000000209947 */ /* 0x000fea0003800000 */
[----:B------:R-:W-:-:S07]  /*05c0*/  IADD3 R0, PT, PT, -R0, RZ, RZ ;  /* 0x000000ff00007210 */ /* 0x000fce0007ffe1ff */
.L_x_14:
[----:B------:R-:W-:-:S06]  /*05d0*/  IMAD.WIDE R2, R5, 0x4, R8 ;  /* 0x0000000405027825 */ /* 0x000fcc00078e0208 */
[----:B------:R-:W2:Y:S01]  /*05e0*/  LDG.E R3, desc[UR6][R2.64] ;  /* 0x0000000602037981 */ /* 0x000ea2000c1e1900 */
[----:B------:R-:W-:Y:S02]  /*05f0*/  IADD3 R0, PT, PT, R0, 0x1, RZ ;  /* 0x0000000100007810 */ /* 0x000fe40007ffe0ff */
[----:B------:R-:W-:Y:S02]  /*0600*/  IADD3 R5, PT, PT, R5, 0x1, RZ ;  /* 0x0000000105057810 */ /* 0x000fe40007ffe0ff */
[----:B------:R-:W-:Y:S02]  /*0610*/  ISETP.NE.AND P0, PT, R0, RZ, PT ;  /* 0x000000ff0000720c */ /* 0x000fe40003f05270 */
[----:B--2--5:R-:W-:-:S11]  /*0620*/  FMNMX R4, R3, R4, !PT ;  /* 0x0000000403047209 */ /* 0x024fd60007800000 */
[----:B------:R-:W-:Y:S05]  /*0630*/  @P0 BRA `(.L_x_14) ;  /* 0xfffffffc00e40947 */ /* 0x000fea000383ffff */
.L_x_9:
[----:B------:R-:W0:Y:S01]  /*0640*/  LDC R0, c[0x0][0x390] ;  /* 0x0000e400ff007b82 */ /* 0x000e220000000800 */
[----:B------:R-:W-:Y:S01]  /*0650*/  HFMA2 R14, -RZ, RZ, 0, 0 ;  /* 0x00000000ff0e7431 */ /* 0x000fe200000001ff */
[----:B0-----:R-:W-:-:S13]  /*0660*/  ISETP.GE.AND P0, PT, R0, 0x1, PT ;  /* 0x000000010000780c */ /* 0x001fda0003f06270 */
[----:B------:R-:W-:Y:S05]  /*0670*/  @!P0 BRA `(.L_x_15) ;  /* 0x0000000800f88947 */ /* 0x000fea0003800000 */
[C---:B------:R-:W-:Y:S02]  /*0680*/  ISETP.GE.U32.AND P2, PT, R0.reuse, 0x8, PT ;  /* 0x000000080000780c */ /* 0x040fe40003f46070 */
[----:B------:R-:W-:Y:S02]  /*0690*/  LOP3.LUT R20, R0, 0x7, RZ, 0xc0, !PT ;  /* 0x0000000700147812 */ /* 0x000fe400078ec0ff */
[----:B------:R-:W-:Y:S02]  /*06a0*/  MOV R14, RZ ;  /* 0x000000ff000e7202 */ /* 0x000fe40000000f00 */
[----:B------:R-:W-:Y:S02]  /*06b0*/  ISETP.NE.AND P1, PT, R20, RZ, PT ;  /* 0x000000ff1400720c */ /* 0x000fe40003f25270 */
[----:B------:R-:W-:-:S05]  /*06c0*/  MOV R5, RZ ;  /* 0x000000ff00057202 */ /* 0x000fca0000000f00 */
[----:B------:R-:W-:Y:S06]  /*06d0*/  @!P2 BRA `(.L_x_16) ;  /* 0x000000040070a947 */ /* 0x000fec0003800000 */
[----:B------:R-:W-:Y:S02]  /*06e0*/  IADD3 R2, P2, PT, R8, 0x10, RZ ;  /* 0x0000001008027810 */ /* 0x000fe40007f5e0ff */
[----:B------:R-:W-:Y:S02]  /*06f0*/  LOP3.LUT R5, R0, 0x7ffffff8, RZ, 0xc0, !PT ;  /* 0x7ffffff800057812 */ /* 0x000fe400078ec0ff */
[----:B------:R-:W-:Y:S02]  /*0700*/  MOV R14, RZ ;  /* 0x000000ff000e7202 */ /* 0x000fe40000000f00 */
[----:B------:R-:W-:Y:S02]  /*0710*/  IADD3.X R3, PT, PT, RZ, R9, RZ, P2, !PT ;  /* 0x00000009ff037210 */ /* 0x000fe400017fe4ff */
[----:B------:R-:W-:-:S07]  /*0720*/  IADD3 R7, PT, PT, -R5, RZ, RZ ;  /* 0x000000ff05077210 */ /* 0x000fce0007ffe1ff */
.L_x_17:
[----:B------:R-:W2:Y:S04]  /*0730*/  LDG.E R23, desc[UR6][R2.64+-0x10] ;  /* 0xfffff00602177981 */ /* 0x000ea8000c1e1900 */
[----:B------:R-:W3:Y:S04]  /*0740*/  LDG.E R27, desc[UR6][R2.64+-0xc] ;  /* 0xfffff406021b7981 */ /* 0x000ee8000c1e1900 */
[----:B------:R-:W4:Y:S04]  /*0750*/  LDG.E R21, desc[UR6][R2.64+-0x8] ;  /* 0xfffff80602157981 */ /* 0x000f28000c1e1900 */
[----:B------:R-:W4:Y:S04]  /*0760*/  LDG.E R19, desc[UR6][R2.64+-0x4] ;  /* 0xfffffc0602137981 */ /* 0x000f28000c1e1900 */
[----:B------:R-:W4:Y:S04]  /*0770*/  LDG.E R15, desc[UR6][R2.64] ;  /* 0x00000006020f7981 */ /* 0x000f28000c1e1900 */
[----:B------:R-:W4:Y:S04]  /*0780*/  LDG.E R17, desc[UR6][R2.64+0x4] ;  /* 0x0000040602117981 */ /* 0x000f28000c1e1900 */
[----:B------:R-:W4:Y:S04]  /*0790*/  LDG.E R11, desc[UR6][R2.64+0x8] ;  /* 0x00000806020b7981 */ /* 0x000f28000c1e1900 */
[----:B------:R0:W4:Y:S01]  /*07a0*/  LDG.E R13, desc[UR6][R2.64+0xc] ;  /* 0x00000c06020d7981 */ /* 0x000122000c1e1900 */
[----:B------:R-:W-:Y:S01]  /*07b0*/  HFMA2 R10, -RZ, RZ, 0.96630859375, -0.0022525787353515625 ;  /* 0x3bbb989dff0a7431 */ /* 0x000fe200000001ff */
[----:B------:R-:W-:-:S02]  /*07c0*/  MOV R6, 0x437c0000 ;  /* 0x437c000000067802 */ /* 0x000fc40000000f00 */
[----:B------:R-:W-:-:S04]  /*07d0*/  IADD3 R7, PT, PT, R7, 0x8, RZ ;  /* 0x0000000807077810 */ /* 0x000fc80007ffe0ff */
[----:B------:R-:W-:Y:S02]  /*07e0*/  ISETP.NE.AND P2, PT, R7, RZ, PT ;  /* 0x000000ff0700720c */ /* 0x000fe40003f45270 */
[----:B0-----:R-:W-:-:S04]  /*07f0*/  IADD3 R2, P3, PT, R2, 0x20, RZ ;  /* 0x0000002002027810 */ /* 0x001fc80007f7e0ff */
[----:B------:R-:W-:Y:S01]  /*0800*/  IADD3.X R3, PT, PT, RZ, R3, RZ, P3, !PT ;  /* 0x00000003ff037210 */ /* 0x000fe20001ffe4ff */
[----:B--2--5:R-:W-:-:S04]  /*0810*/  FADD R23, R23, -R4 ;  /* 0x8000000417177221 */ /* 0x024fc80000000000 */
[----:B------:R-:W-:Y:S01]  /*0820*/  FFMA.SAT R25, R23, R10, 0.5 ;  /* 0x3f00000017197423 */ /* 0x000fe2000000200a */
[----:B---3--:R-:W-:-:S03]  /*0830*/  FADD R27, R27, -R4 ;  /* 0x800000041b1b7221 */ /* 0x008fc60000000000 */
[----:B------:R-:W-:Y:S01]  /*0840*/  FFMA.RM R12, R25, R6, 12582913 ;  /* 0x4b400001190c7423 */ /* 0x000fe20000004006 */
[----:B------:R-:W-:Y:S01]  /*0850*/  FFMA.SAT R25, R27, R10, 0.5 ;  /* 0x3f0000001b197423 */ /* 0x000fe2000000200a */
[--C-:B----4-:R-:W-:Y:S02]  /*0860*/  FADD R21, R21, -R4.reuse ;  /* 0x8000000415157221 */ /* 0x110fe40000000000 */
[----:B------:R-:W-:Y:S01]  /*0870*/  FADD R16, R12, -12583039 ;  /* 0xcb40007f0c107421 */ /* 0x000fe20000000000 */
[----:B------:R-:W-:-:S03]  /*0880*/  FADD R19, R19, -R4 ;  /* 0x8000000413137221 */ /* 0x000fc60000000000 */
[----:B------:R-:W-:Y:S01]  /*0890*/  FFMA R18, R23, 1.4426950216293334961, -R16 ;  /* 0x3fb8aa3b17127823 */ /* 0x000fe20000000810 */
[----:B------:R-:W-:Y:S01]  /*08a0*/  FFMA.RM R16, R25, R6, 12582913 ;  /* 0x4b40000119107423 */ /* 0x000fe20000004006 */
[----:B------:R-:W-:Y:S02]  /*08b0*/  SHF.L.U32 R25, R12, 0x17, RZ ;  /* 0x000000170c197819 */ /* 0x000fe400000006ff */
[----:B------:R-:W-:Y:S01]  /*08c0*/  FFMA R22, R23, 1.925963033500011079e-08, R18 ;  /* 0x32a5706017167823 */ /* 0x000fe20000000012 */
[C---:B------:R-:W-:Y:S01]  /*08d0*/  FADD R18, R16.reuse, -12583039 ;  /* 0xcb40007f10127421 */ /* 0x040fe20000000000 */
[----:B------:R-:W-:Y:S02]  /*08e0*/  SHF.L.U32 R16, R16, 0x17, RZ ;  /* 0x0000001710107819 */ /* 0x000fe400000006ff */
[----:B------:R0:W1:Y:S01]  /*08f0*/  MUFU.EX2 R23, R22 ;  /* 0x0000001600177308 */ /* 0x0000620000000800 */
[----:B------:R-:W-:-:S04]  /*0900*/  FFMA R18, R27, 1.4426950216293334961, -R18 ;  /* 0x3fb8aa3b1b127823 */ /* 0x000fc80000000812 */
[----:B------:R-:W-:Y:S01]  /*0910*/  FFMA R18, R27, 1.925963033500011079e-08, R18 ;  /* 0x32a570601b127823 */ /* 0x000fe20000000012 */
[----:B------:R-:W-:-:S04]  /*0920*/  FFMA.SAT R27, R21, R10, 0.5 ;  /* 0x3f000000151b7423 */ /* 0x000fc8000000200a */
[----:B------:R-:W-:Y:S01]  /*0930*/  FFMA.RM R12, R27, R6, 12582913 ;  /* 0x4b4000011b0c7423 */ /* 0x000fe20000004006 */
[----:B------:R-:W2:Y:S03]  /*0940*/  MUFU.EX2 R18, R18 ;  /* 0x0000001200127308 */ /* 0x000ea60000000800 */
[----:B0-----:R-:W-:Y:S01]  /*0950*/  FADD R22, R12, -12583039 ;  /* 0xcb40007f0c167421 */ /* 0x001fe20000000000 */
[----:B-1----:R-:W-:Y:S01]  /*0960*/  FFMA R25, R25, R23, R14 ;  /* 0x0000001719197223 */ /* 0x002fe2000000000e */
[----:B------:R-:W-:Y:S01]  /*0970*/  FADD R23, R15, -R4 ;  /* 0x800000040f177221 */ /* 0x000fe20000000000 */
[-C--:B------:R-:W-:Y:S01]  /*0980*/  FFMA.SAT R15, R19, R10.reuse, 0.5 ;  /* 0x3f000000130f7423 */ /* 0x080fe2000000200a */
[----:B------:R-:W-:Y:S02]  /*0990*/  FFMA R22, R21, 1.4426950216293334961, -R22 ;  /* 0x3fb8aa3b15167823 */ /* 0x000fe40000000816 */
[----:B------:R-:W-:Y:S01]  /*09a0*/  FFMA.SAT R27, R23, R10, 0.5 ;  /* 0x3f000000171b7423 */ /* 0x000fe2000000200a */
[----:B------:R-:W-:-:S04]  /*09b0*/  FFMA.RM R14, R15, R6, 12582913 ;  /* 0x4b4000010f0e7423 */ /* 0x000fc80000004006 */
[----:B------:R-:W-:Y:S01]  /*09c0*/  FADD R24, R14, -12583039 ;  /* 0xcb40007f0e187421 */ /* 0x000fe20000000000 */
[----:B--2---:R-:W-:Y:S01]  /*09d0*/  FFMA R15, R16, R18, R25 ;  /* 0x00000012100f7223 */ /* 0x004fe20000000019 */
[----:B------:R-:W-:Y:S01]  /*09e0*/  FFMA R18, R21, 1.925963033500011079e-08, R22 ;  /* 0x32a5706015127823 */ /* 0x000fe20000000016 */
[----:B------:R-:W-:Y:S01]  /*09f0*/  FFMA.RM R16, R27, R6, 12582913 ;  /* 0x4b4000011b107423 */ /* 0x000fe20000004006 */
[----:B------:R-:W-:Y:S01]  /*0a00*/  FADD R21, R17, -R4 ;  /* 0x8000000411157221 */ /* 0x000fe20000000000 */
[----:B------:R-:W-:Y:S01]  /*0a10*/  FFMA R24, R19, 1.4426950216293334961, -R24 ;  /* 0x3fb8aa3b13187823 */ /* 0x000fe20000000818 */
[----:B------:R-:W-:Y:S01]  /*0a20*/  FADD R25, R11, -R4 ;  /* 0x800000040b197221 */ /* 0x000fe20000000000 */
[----:B------:R-:W-:Y:S01]  /*0a30*/  FADD R22, R16, -12583039 ;  /* 0xcb40007f10167421 */ /* 0x000fe20000000000 */
[-C--:B------:R-:W-:Y:S01]  /*0a40*/  FFMA.SAT R17, R21, R10.reuse, 0.5 ;  /* 0x3f00000015117423 */ /* 0x080fe2000000200a */
[----:B------:R-:W-:Y:S01]  /*0a50*/  FFMA R24, R19, 1.925963033500011079e-08, R24 ;  /* 0x32a5706013187823 */ /* 0x000fe20000000018 */
[----:B------:R-:W-:Y:S01]  /*0a60*/  FFMA.SAT R27, R25, R10, 0.5 ;  /* 0x3f000000191b7423 */ /* 0x000fe2000000200a */
[----:B------:R-:W-:Y:S01]  /*0a70*/  FFMA R22, R23, 1.4426950216293334961, -R22 ;  /* 0x3fb8aa3b17167823 */ /* 0x000fe20000000816 */
[-C--:B------:R-:W-:Y:S01]  /*0a80*/  FFMA.RM R17, R17, R6.reuse, 12582913 ;  /* 0x4b40000111117423 */ /* 0x080fe20000004006 */
[----:B------:R-:W0:Y:S02]  /*0a90*/  MUFU.EX2 R18, R18 ;  /* 0x0000001200127308 */ /* 0x000e240000000800 */
[----:B------:R-:W-:Y:S01]  /*0aa0*/  FFMA R19, R23, 1.925963033500011079e-08, R22 ;  /* 0x32a5706017137823 */ /* 0x000fe20000000016 */
[----:B------:R-:W-:Y:S01]  /*0ab0*/  FADD R22, R17, -12583039 ;  /* 0xcb40007f11167421 */ /* 0x000fe20000000000 */
[----:B------:R-:W-:Y:S01]  /*0ac0*/  FADD R23, R13, -R4 ;  /* 0x800000040d177221 */ /* 0x000fe20000000000 */
[----:B------:R-:W-:-:S02]  /*0ad0*/  FFMA.RM R13, R27, R6, 12582913 ;  /* 0x4b4000011b0d7423 */ /* 0x000fc40000004006 */
[----:B------:R-:W-:Y:S01]  /*0ae0*/  FFMA R22, R21, 1.4426950216293334961, -R22 ;  /* 0x3fb8aa3b15167823 */ /* 0x000fe20000000816 */
[----:B------:R-:W-:Y:S01]  /*0af0*/  FFMA.SAT R27, R23, R10, 0.5 ;  /* 0x3f000000171b7423 */ /* 0x000fe2000000200a */
[----:B------:R1:W2:Y:S02]  /*0b00*/  MUFU.EX2 R11, R24 ;  /* 0x00000018000b7308 */ /* 0x0002a40000000800 */
[----:B------:R-:W-:Y:S01]  /*0b10*/  FFMA R10, R21, 1.925963033500011079e-08, R22 ;  /* 0x32a57060150a7823 */ /* 0x000fe20000000016 */
[----:B------:R-:W-:Y:S01]  /*0b20*/  FFMA.RM R6, R27, R6, 12582913 ;  /* 0x4b4000011b067423 */ /* 0x000fe20000004006 */
[----:B------:R-:W-:Y:S01]  /*0b30*/  FADD R22, R13, -12583039 ;  /* 0xcb40007f0d167421 */ /* 0x000fe20000000000 */
[----:B------:R-:W-:Y:S02]  /*0b40*/  SHF.L.U32 R21, R14, 0x17, RZ ;  /* 0x000000170e157819 */ /* 0x000fe400000006ff */
[----:B------:R-:W-:Y:S01]  /*0b50*/  SHF.L.U32 R14, R17, 0x17, RZ ;  /* 0x00000017110e7819 */ /* 0x000fe200000006ff */
[C---:B------:R-:W-:Y:S01]  /*0b60*/  FFMA R22, R25.reuse, 1.4426950216293334961, -R22 ;  /* 0x3fb8aa3b19167823 */ /* 0x040fe20000000816 */
[----:B-1----:R-:W-:Y:S01]  /*0b70*/  FADD R24, R6, -12583039 ;  /* 0xcb40007f06187421 */ /* 0x002fe20000000000 */
[----:B------:R-:W1:Y:S02]  /*0b80*/  MUFU.EX2 R19, R19 ;  /* 0x0000001300137308 */ /* 0x000e640000000800 */
[----:B------:R-:W-:Y:S01]  /*0b90*/  FFMA R25, R25, 1.925963033500011079e-08, R22 ;  /* 0x32a5706019197823 */ /* 0x000fe20000000016 */
[----:B------:R-:W-:Y:S01]  /*0ba0*/  FFMA R24, R23, 1.4426950216293334961, -R24 ;  /* 0x3fb8aa3b17187823 */ /* 0x000fe20000000818 */
[----:B------:R-:W-:-:S03]  /*0bb0*/  SHF.L.U32 R22, R12, 0x17, RZ ;  /* 0x000000170c167819 */ /* 0x000fc600000006ff */
[----:B------:R-:W-:Y:S01]  /*0bc0*/  FFMA R24, R23, 1.925963033500011079e-08, R24 ;  /* 0x32a5706017187823 */ /* 0x000fe20000000018 */
[----:B------:R-:W3:Y:S01]  /*0bd0*/  MUFU.EX2 R10, R10 ;  /* 0x0000000a000a7308 */ /* 0x000ee20000000800 */
[----:B0-----:R-:W-:Y:S01]  /*0be0*/  FFMA R18, R22, R18, R15 ;  /* 0x0000001216127223 */ /* 0x001fe2000000000f */
[----:B------:R-:W-:Y:S02]  /*0bf0*/  SHF.L.U32 R15, R16, 0x17, RZ ;  /* 0x00000017100f7819 */ /* 0x000fe400000006ff */
[----:B------:R-:W-:Y:S01]  /*0c00*/  SHF.L.U32 R16, R13, 0x17, RZ ;  /* 0x000000170d107819 */ /* 0x000fe200000006ff */
[----:B--2---:R-:W-:Y:S01]  /*0c10*/  FFMA R18, R21, R11, R18 ;  /* 0x0000000b15127223 */ /* 0x004fe20000000012 */
[----:B------:R-:W-:Y:S02]  /*0c20*/  SHF.L.U32 R11, R6, 0x17, RZ ;  /* 0x00000017060b7819 */ /* 0x000fe400000006ff */
[----:B------:R-:W0:Y:S01]  /*0c30*/  MUFU.EX2 R12, R25 ;  /* 0x00000019000c7308 */ /* 0x000e220000000800 */
[----:B-1----:R-:W-:-:S07]  /*0c40*/  FFMA R15, R15, R19, R18 ;  /* 0x000000130f0f7223 */ /* 0x002fce0000000012 */
[----:B------:R-:W1:Y:S01]  /*0c50*/  MUFU.EX2 R24, R24 ;  /* 0x0000001800187308 */ /* 0x000e620000000800 */
[----:B---3--:R-:W-:-:S04]  /*0c60*/  FFMA R15, R14, R10, R15 ;  /* 0x0000000a0e0f7223 */ /* 0x008fc8000000000f */
[----:B0-----:R-:W-:-:S04]  /*0c70*/  FFMA R12, R16, R12, R15 ;  /* 0x0000000c100c7223 */ /* 0x001fc8000000000f */
[----:B-1----:R-:W-:Y:S01]  /*0c80*/  FFMA R14, R11, R24, R12 ;  /* 0x000000180b0e7223 */ /* 0x002fe2000000000c */
[----:B------:R-:W-:Y:S06]  /*0c90*/  @P2 BRA `(.L_x_17) ;  /* 0xfffffff800a42947 */ /* 0x000fec000383ffff */
.L_x_16:
[----:B------:R-:W-:Y:S05]  /*0ca0*/  @!P1 BRA `(.L_x_15) ;  /* 0x00000004006c9947 */ /* 0x000fea0003800000 */
[----:B------:R-:W-:Y:S02]  /*0cb0*/  ISETP.GE.U32.AND P1, PT, R20, 0x4, PT ;  /* 0x000000041400780c */ /* 0x000fe40003f26070 */
[----:B------:R-:W-:-:S04]  /*0cc0*/  LOP3.LUT R17, R0, 0x3, RZ, 0xc0, !PT ;  /* 0x0000000300117812 */ /* 0x000fc800078ec0ff */
[----:B------:R-:W-:-:S07]  /*0cd0*/  ISETP.NE.AND P2, PT, R17, RZ, PT ;  /* 0x000000ff1100720c */ /* 0x000fce0003f45270 */
[----:B------:R-:W-:Y:S06]  /*0ce0*/  @!P1 BRA `(.L_x_18) ;  /* 0x0000000000b09947 */ /* 0x000fec0003800000 */
[----:B------:R-:W-:-:S05]  /*0cf0*/  IMAD.WIDE.U32 R10, R5, 0x4, R8 ;  /* 0x00000004050a7825 */ /* 0x000fca00078e0008 */
[----:B------:R-:W2:Y:S04]  /*0d00*/  LDG.E R3, desc[UR6][R10.64] ;  /* 0x000000060a037981 */ /* 0x000ea8000c1e1900 */
[----:B------:R-:W3:Y:S04]  /*0d10*/  LDG.E R7, desc[UR6][R10.64+0x4] ;  /* 0x000004060a077981 */ /* 0x000ee8000c1e1900 */
[----:B------:R-:W4:Y:S04]  /*0d20*/  LDG.E R19, desc[UR6][R10.64+0x8] ;  /* 0x000008060a137981 */ /* 0x000f28000c1e1900 */
[----:B------:R0:W4:Y:S01]  /*0d30*/  LDG.E R21, desc[UR6][R10.64+0xc] ;  /* 0x00000c060a157981 */ /* 0x000122000c1e1900 */
[----:B------:R-:W-:Y:S01]  /*0d40*/  HFMA2 R18, -RZ, RZ, 0.96630859375, -0.0022525787353515625 ;  /* 0x3bbb989dff127431 */ /* 0x000fe200000001ff */
[----:B------:R-:W-:-:S02]  /*0d50*/  MOV R6, 0x437c0000 ;  /* 0x437c000000067802 */ /* 0x000fc40000000f00 */
[----:B------:R-:W-:Y:S01]  /*0d60*/  IADD3 R5, PT, PT, R5, 0x4, RZ ;  /* 0x0000000405057810 */ /* 0x000fe20007ffe0ff */
[----:B--2--5:R-:W-:-:S04]  /*0d70*/  FADD R12, R3, -R4 ;  /* 0x80000004030c7221 */ /* 0x024fc80000000000 */
[----:B------:R-:W-:Y:S01]  /*0d80*/  FFMA.SAT R3, R12, R18, 0.5 ;  /* 0x3f0000000c037423 */ /* 0x000fe20000002012 */
[----:B---3--:R-:W-:-:S03]  /*0d90*/  FADD R15, R7, -R4 ;  /* 0x80000004070f7221 */ /* 0x008fc60000000000 */
[----:B------:R-:W-:Y:S01]  /*0da0*/  FFMA.RM R2, R3, R6, 12582913 ;  /* 0x4b40000103027423 */ /* 0x000fe20000004006 */
[----:B------:R-:W-:Y:S01]  /*0db0*/  FFMA.SAT R3, R15, R18, 0.5 ;  /* 0x3f0000000f037423 */ /* 0x000fe20000002012 */
[----:B----4-:R-:W-:Y:S02]  /*0dc0*/  FADD R7, R19, -R4 ;  /* 0x8000000413077221 */ /* 0x010fe40000000000 */
[----:B------:R-:W-:Y:S01]  /*0dd0*/  FADD R13, R2, -12583039 ;  /* 0xcb40007f020d7421 */ /* 0x000fe20000000000 */
[----:B------:R-:W-:Y:S01]  /*0de0*/  FFMA.RM R3, R3, R6, 12582913 ;  /* 0x4b40000103037423 */ /* 0x000fe20000004006 */
[----:B------:R-:W-:Y:S02]  /*0df0*/  FFMA.SAT R19, R7, R18, 0.5 ;  /* 0x3f00000007137423 */ /* 0x000fe40000002012 */
[----:B------:R-:W-:Y:S01]  /*0e00*/  FFMA R13, R12, 1.4426950216293334961, -R13 ;  /* 0x3fb8aa3b0c0d7823 */ /* 0x000fe2000000080d */
[----:B------:R-:W-:Y:S01]  /*0e10*/  FADD R16, R3, -12583039 ;  /* 0xcb40007f03107421 */ /* 0x000fe20000000000 */
[----:B0-----:R-:W-:-:S02]  /*0e20*/  FFMA.RM R10, R19, R6, 12582913 ;  /* 0x4b400001130a7423 */ /* 0x001fc40000004006 */
[----:B------:R-:W-:Y:S01]  /*0e30*/  FFMA R11, R12, 1.925963033500011079e-08, R13 ;  /* 0x32a570600c0b7823 */ /* 0x000fe2000000000d */
[----:B------:R-:W-:Y:S01]  /*0e40*/  FADD R12, R21, -R4 ;  /* 0x80000004150c7221 */ /* 0x000fe20000000000 */
[----:B------:R-:W-:-:S03]  /*0e50*/  FFMA R16, R15, 1.4426950216293334961, -R16 ;  /* 0x3fb8aa3b0f107823 */ /* 0x000fc60000000810 */
[----:B------:R-:W-:Y:S01]  /*0e60*/  FFMA.SAT R13, R12, R18, 0.5 ;  /* 0x3f0000000c0d7423 */ /* 0x000fe20000002012 */
[----:B------:R-:W-:Y:S01]  /*0e70*/  FADD R18, R10, -12583039 ;  /* 0xcb40007f0a127421 */ /* 0x000fe20000000000 */
[----:B------:R-:W-:Y:S01]  /*0e80*/  FFMA R16, R15, 1.925963033500011079e-08, R16 ;  /* 0x32a570600f107823 */ /* 0x000fe20000000010 */
[----:B------:R-:W0:Y:S01]  /*0e90*/  MUFU.EX2 R11, R11 ;  /* 0x0000000b000b7308 */ /* 0x000e220000000800 */
[----:B------:R-:W-:Y:S01]  /*0ea0*/  FFMA.RM R13, R13, R6, 12582913 ;  /* 0x4b4000010d0d7423 */ /* 0x000fe20000004006 */
[----:B------:R-:W-:-:S03]  /*0eb0*/  FFMA R18, R7, 1.4426950216293334961, -R18 ;  /* 0x3fb8aa3b07127823 */ /* 0x000fc60000000812 */
[----:B------:R-:W-:Y:S01]  /*0ec0*/  FADD R15, R13, -12583039 ;  /* 0xcb40007f0d0f7421 */ /* 0x000fe20000000000 */
[----:B------:R-:W-:Y:S01]  /*0ed0*/  FFMA R18, R7, 1.925963033500011079e-08, R18 ;  /* 0x32a5706007127823 */ /* 0x000fe20000000012 */
[----:B------:R-:W-:Y:S01]  /*0ee0*/  SHF.L.U32 R7, R2, 0x17, RZ ;  /* 0x0000001702077819 */ /* 0x000fe200000006ff */
[----:B------:R-:W1:Y:S01]  /*0ef0*/  MUFU.EX2 R16, R16 ;  /* 0x0000001000107308 */ /* 0x000e620000000800 */
[----:B------:R-:W-:Y:S01]  /*0f00*/  FFMA R15, R12, 1.4426950216293334961, -R15 ;  /* 0x3fb8aa3b0c0f7823 */ /* 0x000fe2000000080f */
[----:B------:R-:W-:Y:S02]  /*0f10*/  SHF.L.U32 R2, R3, 0x17, RZ ;  /* 0x0000001703027819 */ /* 0x000fe400000006ff */
[----:B------:R-:W-:Y:S01]  /*0f20*/  SHF.L.U32 R3, R10, 0x17, RZ ;  /* 0x000000170a037819 */ /* 0x000fe200000006ff */
[----:B------:R-:W-:Y:S01]  /*0f30*/  FFMA R15, R12, 1.925963033500011079e-08, R15 ;  /* 0x32a570600c0f7823 */ /* 0x000fe2000000000f */
[----:B------:R-:W-:Y:S02]  /*0f40*/  SHF.L.U32 R13, R13, 0x17, RZ ;  /* 0x000000170d0d7819 */ /* 0x000fe400000006ff */
[----:B------:R-:W2:Y:S01]  /*0f50*/  MUFU.EX2 R18, R18 ;  /* 0x0000001200127308 */ /* 0x000ea20000000800 */
[----:B0-----:R-:W-:-:S07]  /*0f60*/  FFMA R7, R7, R11, R14 ;  /* 0x0000000b07077223 */ /* 0x001fce000000000e */
[----:B------:R-:W0:Y:S01]  /*0f70*/  MUFU.EX2 R15, R15 ;  /* 0x0000000f000f7308 */ /* 0x000e220000000800 */
[----:B-1----:R-:W-:-:S04]  /*0f80*/  FFMA R2, R2, R16, R7 ;  /* 0x0000001002027223 */ /* 0x002fc80000000007 */
[----:B--2---:R-:W-:-:S04]  /*0f90*/  FFMA R2, R3, R18, R2 ;  /* 0x0000001203027223 */ /* 0x004fc80000000002 */
[----:B0-----:R-:W-:-:S07]  /*0fa0*/  FFMA R14, R13, R15, R2 ;  /* 0x0000000f0d0e7223 */ /* 0x001fce0000000002 */
.L_x_18:
[----:B------:R-:W-:Y:S05]  /*0fb0*/  @!P2 BRA `(.L_x_15) ;  /* 0x0000000000a8a947 */ /* 0x000fea0003800000 */
[----:B------:R-:W-:Y:S02]  /*0fc0*/  ISETP.NE.AND P1, PT, R17, 0x1, PT ;  /* 0x000000011100780c */ /* 0x000fe40003f25270 */
[----:B------:R-:W-:-:S04]  /*0fd0*/  LOP3.LUT R2, R0, 0x1, RZ, 0xc0, !PT ;  /* 0x0000000100027812 */ /* 0x000fc800078ec0ff */
[----:B------:R-:W-:-:S07]  /*0fe0*/  ISETP.NE.U32.AND P2, PT, R2, 0x1, PT ;  /* 0x000000010200780c */ /* 0x000fce0003f45070 */
[----:B------:R-:W-:Y:S06]  /*0ff0*/  @!P1 BRA `(.L_x_19) ;  /* 0x0000000000609947 */ /* 0x000fec0003800000 */
[----:B------:R-:W-:-:S05]  /*1000*/  IMAD.WIDE.U32 R2, R5, 0x4, R8 ;  /* 0x0000000405027825 */ /* 0x000fca00078e0008 */
[----:B------:R-:W2:Y:S04]  /*1010*/  LDG.E R7, desc[UR6][R2.64] ;  /* 0x0000000602077981 */ /* 0x000ea8000c1e1900 */
[----:B------:R-:W3:Y:S01]  /*1020*/  LDG.E R13, desc[UR6][R2.64+0x4] ;  /* 0x00000406020d7981 */ /* 0x000ee2000c1e1900 */
[----:B------:R-:W-:Y:S01]  /*1030*/  HFMA2 R6, -RZ, RZ, 0.96630859375, -0.0022525787353515625 ;  /* 0x3bbb989dff067431 */ /* 0x000fe200000001ff */
[----:B------:R-:W-:Y:S02]  /*1040*/  MOV R11, 0x437c0000 ;  /* 0x437c0000000b7802 */ /* 0x000fe40000000f00 */
[----:B------:R-:W-:Y:S01]  /*1050*/  IADD3 R5, PT, PT, R5, 0x2, RZ ;  /* 0x0000000205057810 */ /* 0x000fe20007ffe0ff */
[----:B--2--5:R-:W-:-:S04]  /*1060*/  FADD R7, R7, -R4 ;  /* 0x8000000407077221 */ /* 0x024fc80000000000 */
[----:B------:R-:W-:Y:S01]  /*1070*/  FFMA.SAT R10, R7, R6, 0.5 ;  /* 0x3f000000070a7423 */ /* 0x000fe20000002006 */
[----:B---3--:R-:W-:-:S03]  /*1080*/  FADD R13, R13, -R4 ;  /* 0x800000040d0d7221 */ /* 0x008fc60000000000 */
[----:B------:R-:W-:Y:S01]  /*1090*/  FFMA.RM R10, R10, R11, 12582913 ;  /* 0x4b4000010a0a7423 */ /* 0x000fe2000000400b */
[----:B------:R-:W-:-:S03]  /*10a0*/  FFMA.SAT R12, R13, R6, 0.5 ;  /* 0x3f0000000d0c7423 */ /* 0x000fc60000002006 */
[----:B------:R-:W-:Y:S01]  /*10b0*/  FADD R6, R10, -12583039 ;  /* 0xcb40007f0a067421 */ /* 0x000fe20000000000 */
[----:B------:R-:W-:Y:S01]  /*10c0*/  FFMA.RM R12, R12, R11, 12582913 ;  /* 0x4b4000010c0c7423 */ /* 0x000fe2000000400b */
[----:B------:R-:W-:Y:S02]  /*10d0*/  SHF.L.U32 R3, R10, 0x17, RZ ;  /* 0x000000170a037819 */ /* 0x000fe400000006ff */
[C---:B------:R-:W-:Y:S01]  /*10e0*/  FFMA R6, R7.reuse, 1.4426950216293334961, -R6 ;  /* 0x3fb8aa3b07067823 */ /* 0x040fe20000000806 */
[C---:B------:R-:W-:Y:S01]  /*10f0*/  FADD R2, R12.reuse, -12583039 ;  /* 0xcb40007f0c027421 */ /* 0x040fe20000000000 */
[----:B------:R-:W-:Y:S02]  /*1100*/  SHF.L.U32 R12, R12, 0x17, RZ ;  /* 0x000000170c0c7819 */ /* 0x000fe400000006ff */
[----:B------:R-:W-:Y:S01]  /*1110*/  FFMA R6, R7, 1.925963033500011079e-08, R6 ;  /* 0x32a5706007067823 */ /* 0x000fe20000000006 */
[----:B------:R-:W-:-:S04]  /*1120*/  FFMA R2, R13, 1.4426950216293334961, -R2 ;  /* 0x3fb8aa3b0d027823 */ /* 0x000fc80000000802 */
[----:B------:R-:W-:Y:S01]  /*1130*/  FFMA R2, R13, 1.925963033500011079e-08, R2 ;  /* 0x32a570600d027823 */ /* 0x000fe20000000002 */
[----:B------:R-:W0:Y:S08]  /*1140*/  MUFU.EX2 R6, R6 ;  /* 0x0000000600067308 */ /* 0x000e300000000800 */
[----:B------:R-:W1:Y:S01]  /*1150*/  MUFU.EX2 R2, R2 ;  /* 0x0000000200027308 */ /* 0x000e620000000800 */
[----:B0-----:R-:W-:-:S04]  /*1160*/  FFMA R3, R3, R6, R14 ;  /* 0x0000000603037223 */ /* 0x001fc8000000000e */
[----:B-1----:R-:W-:-:S07]  /*1170*/  FFMA R14, R12, R2, R3 ;  /* 0x000000020c0e7223 */ /* 0x002fce0000000003 */
.L_x_19:
[----:B------:R-:W-:Y:S05]  /*1180*/  @P2 BRA `(.L_x_15) ;  /* 0x0000000000342947 */ /* 0x000fea0003800000 */
[----:B------:R-:W-:-:S06]  /*1190*/  IMAD.WIDE.U32 R2, R5, 0x4, R8 ;  /* 0x0000000405027825 */ /* 0x000fcc00078e0008 */
[----:B------:R-:W2:Y:S01]  /*11a0*/  LDG.E R3, desc[UR6][R2.64] ;  /* 0x0000000602037981 */ /* 0x000ea2000c1e1900 */
[----:B------:R-:W-:Y:S01]  /*11b0*/  HFMA2 R6, -RZ, RZ, 0.96630859375, -0.0022525787353515625 ;  /* 0x3bbb989dff067431 */ /* 0x000fe200000001ff */
[----:B------:R-:W-:Y:S01]  /*11c0*/  MOV R7, 0x437c0000 ;  /* 0x437c000000077802 */ /* 0x000fe20000000f00 */
[----:B--2--5:R-:W-:-:S04]  /*11d0*/  FADD R5, R3, -R4 ;  /* 0x8000000403057221 */ /* 0x024fc80000000000 */
[----:B------:R-:W-:-:S04]  /*11e0*/  FFMA.SAT R6, R5, R6, 0.5 ;  /* 0x3f00000005067423 */ /* 0x000fc80000002006 */
[----:B------:R-:W-:-:S04]  /*11f0*/  FFMA.RM R6, R6, R7, 12582913 ;  /* 0x4b40000106067423 */ /* 0x000fc80000004007 */
[----:B------:R-:W-:-:S04]  /*1200*/  FADD R10, R6, -12583039 ;  /* 0xcb40007f060a7421 */ /* 0x000fc80000000000 */
[----:B------:R-:W-:-:S04]  /*1210*/  FFMA R10, R5, 1.4426950216293334961, -R10 ;  /* 0x3fb8aa3b050a7823 */ /* 0x000fc8000000080a */
[----:B------:R-:W-:Y:S01]  /*1220*/  FFMA R10, R5, 1.925963033500011079e-08, R10 ;  /* 0x32a57060050a7823 */ /* 0x000fe2000000000a */
[----:B------:R-:W-:-:S05]  /*1230*/  SHF.L.U32 R5, R6, 0x17, RZ ;  /* 0x0000001706057819 */ /* 0x000fca00000006ff */
[----:B------:R-:W0:Y:S02]  /*1240*/  MUFU.EX2 R10, R10 ;  /* 0x0000000a000a7308 */ /* 0x000e240000000800 */
[----:B0-----:R-:W-:-:S07]  /*1250*/  FFMA R14, R5, R10, R14 ;  /* 0x0000000a050e7223 */ /* 0x001fce000000000e */
.L_x_15:
[----:B------:R-:W-:Y:S05]  /*1260*/  @!P0 EXIT ;  /* 0x000000000000894d */ /* 0x000fea0003800000 */
[----:B------:R-:W-:Y:S01]  /*1270*/  ISETP.GE.U32.AND P0, PT, R0, 0x8, PT ;  /* 0x000000080000780c */ /* 0x000fe20003f06070 */
[----:B------:R-:W-:Y:S01]  /*1280*/  HFMA2 R5, -RZ, RZ, 0, 0 ;  /* 0x00000000ff057431 */ /* 0x000fe200000001ff */
[----:B------:R-:W-:Y:S02]  /*1290*/  FMNMX R3, R14, 9.9999999747524270788e-07, !PT ;  /* 0x358637bd0e037809 */ /* 0x000fe40007800000 */
[----:B------:R-:W-:-:S09]  /*12a0*/  LOP3.LUT R18, R0, 0x7, RZ, 0xc0, !PT ;  /* 0x0000000700127812 */ /* 0x000fd200078ec0ff */
[----:B------:R-:W-:Y:S05]  /*12b0*/  @!P0 BRA `(.L_x_20) ;  /* 0x0000000c00608947 */ /* 0x000fea0003800000 */
[----:B------:R-:W0:Y:S01]  /*12c0*/  LDCU.64 UR4, c[0x0][0x388] ;  /* 0x00007100ff0477ac */ /* 0x000e220008000a00 */
[----:B------:R-:W-:Y:S02]  /*12d0*/  IADD3 R14, P0, PT, R8, 0x10, RZ ;  /* 0x00000010080e7810 */ /* 0x000fe40007f1e0ff */
[----:B------:R-:W-:Y:S01]  /*12e0*/  LOP3.LUT R5, R0, 0x7ffffff8, RZ, 0xc0, !PT ;  /* 0x7ffffff800057812 */ /* 0x000fe200078ec0ff */
[----:B------:R-:W1:Y:S01]  /*12f0*/  LDCU UR8, c[0x0][0x394] ;  /* 0x00007280ff0877ac */ /* 0x000e620008000800 */
[----:B------:R-:W-:Y:S02]  /*1300*/  IADD3.X R15, PT, PT, RZ, R9, RZ, P0, !PT ;  /* 0x00000009ff0f7210 */ /* 0x000fe400007fe4ff */
[----:B------:R-:W-:Y:S01]  /*1310*/  IADD3 R20, PT, PT, -R5, RZ, RZ ;  /* 0x000000ff05147210 */ /* 0x000fe20007ffe1ff */
[----:B0-----:R-:W-:Y:S01]  /*1320*/  UIADD3 UR4, UP0, UPT, UR4, 0x10, URZ ;  /* 0x0000001004047890 */ /* 0x001fe2000ff1e0ff */
[----:B-1----:R-:W-:-:S03]  /*1330*/  MOV R21, UR8 ;  /* 0x0000000800157c02 */ /* 0x002fc60008000f00 */
[----:B------:R-:W-:-:S12]  /*1340*/  UIADD3.X UR5, UPT, UPT, URZ, UR5, URZ, UP0, !UPT ;  /* 0x00000005ff057290 */ /* 0x000fd800087fe4ff */
.L_x_29:
[----:B0-----:R-:W2:Y:S01]  /*1350*/  LDG.E R7, desc[UR6][R14.64+-0x10] ;  /* 0xfffff0060e077981 */ /* 0x001ea2000c1e1900 */
[----:B------:R-:W-:Y:S01]  /*1360*/  HFMA2 R11, -RZ, RZ, 3.7421875, 0 ;  /* 0x437c0000ff0b7431 */ /* 0x000fe200000001ff */
[----:B------:R-:W-:Y:S01]  /*1370*/  MOV R0, 0x3bbb989d ;  /* 0x3bbb989d00007802 */ /* 0x000fe20000000f00 */
[----:B------:R-:W0:Y:S01]  /*1380*/  MUFU.RCP R6, R3 ;  /* 0x0000000300067308 */ /* 0x000e220000001000 */
[----:B------:R-:W-:Y:S02]  /*1390*/  MOV R12, UR4 ;  /* 0x00000004000c7c02 */ /* 0x000fe40008000f00 */
[----:B------:R-:W-:Y:S02]  /*13a0*/  MOV R13, UR5 ;  /* 0x00000005000d7c02 */ /* 0x000fe40008000f00 */
[----:B------:R-:W-:Y:S01]  /*13b0*/  IADD3 R20, PT, PT, R20, 0x8, RZ ;  /* 0x0000000814147810 */ /* 0x000fe20007ffe0ff */
[----:B------:R-:W-:-:S03]  /*13c0*/  IMAD.WIDE R12, R21, 0x4, R12 ;  /* 0x00000004150c7825 */ /* 0x000fc600078e020c */
[----:B------:R-:W-:Y:S01]  /*13d0*/  ISETP.NE.AND P2, PT, R20, RZ, PT ;  /* 0x000000ff1400720c */ /* 0x000fe20003f45270 */
[----:B--2--5:R-:W-:-:S04]  /*13e0*/  FADD R7, R7, -R4 ;  /* 0x8000000407077221 */ /* 0x024fc80000000000 */
[----:B------:R-:W-:-:S04]  /*13f0*/  FFMA.SAT R0, R7, R0, 0.5 ;  /* 0x3f00000007007423 */ /* 0x000fc80000002000 */
[----:B------:R-:W-:Y:S01]  /*1400*/  FFMA.RM R0, R0, R11, 12582913 ;  /* 0x4b40000100007423 */ /* 0x000fe2000000400b */
[----:B0-----:R-:W-:-:S03]  /*1410*/  FFMA R11, -R3, R6, 1 ;  /* 0x3f800000030b7423 */ /* 0x001fc60000000106 */
[C---:B------:R-:W-:Y:S01]  /*1420*/  FADD R2, R0.reuse, -12583039 ;  /* 0xcb40007f00027421 */ /* 0x040fe20000000000 */
[----:B------:R-:W-:Y:S01]  /*1430*/  SHF.L.U32 R0, R0, 0x17, RZ ;  /* 0x0000001700007819 */ /* 0x000fe200000006ff */
[----:B------:R-:W-:Y:S02]  /*1440*/  FFMA R11, R6, R11, R6 ;  /* 0x0000000b060b7223 */ /* 0x000fe40000000006 */
[----:B------:R-:W-:-:S04]  /*1450*/  FFMA R2, R7, 1.4426950216293334961, -R2 ;  /* 0x3fb8aa3b07027823 */ /* 0x000fc80000000802 */
[----:B------:R-:W-:-:S04]  /*1460*/  FFMA R2, R7, 1.925963033500011079e-08, R2 ;  /* 0x32a5706007027823 */ /* 0x000fc80000000002 */
[----:B------:R-:W0:Y:S02]  /*1470*/  MUFU.EX2 R7, R2 ;  /* 0x0000000200077308 */ /* 0x000e240000000800 */
[----:B0-----:R-:W-:-:S06]  /*1480*/  FMUL R0, R0, R7 ;  /* 0x0000000700007220 */ /* 0x001fcc0000400000 */
[----:B------:R-:W0:Y:S01]  /*1490*/  FCHK P0, R0, R3 ;  /* 0x0000000300007302 */ /* 0x000e220000000000 */
[----:B------:R-:W-:-:S04]  /*14a0*/  FFMA R6, R0, R11, RZ ;  /* 0x0000000b00067223 */ /* 0x000fc800000000ff */
[----:B------:R-:W-:-:S04]  /*14b0*/  FFMA R2, -R3, R6, R0 ;  /* 0x0000000603027223 */ /* 0x000fc80000000100 */
[----:B------:R-:W-:Y:S01]  /*14c0*/  FFMA R11, R11, R2, R6 ;  /* 0x000000020b0b7223 */ /* 0x000fe20000000006 */
[----:B0-----:R-:W-:Y:S06]  /*14d0*/  @!P0 BRA `(.L_x_21) ;  /* 0x0000000000088947 */ /* 0x001fec0003800000 */
[----:B------:R-:W-:-:S07]  /*14e0*/  MOV R2, 0x1500 ;  /* 0x0000150000027802 */ /* 0x000fce0000000f00 */
[----:B------:R-:W-:Y:S05]  /*14f0*/  CALL.REL.NOINC `($__internal_0_$__cuda_sm3x_div_rn_noftz_f32_slowpath) ;  /* 0x0000001800007944 */ /* 0x000fea0003c00000 */
.L_x_21:
[----:B------:R0:W-:Y:S04]  /*1500*/  STG.E desc[UR6][R12.64+-0x10], R11 ;  /* 0xfffff00b0c007986 */ /* 0x0001e8000c101906 */
[----:B------:R-:W2:Y:S01]  /*1510*/  LDG.E R7, desc[UR6][R14.64+-0xc] ;  /* 0xfffff4060e077981 */ /* 0x000ea2000c1e1900 */
[----:B------:R-:W-:Y:S01]  /*1520*/  MOV R0, 0x3bbb989d ;  /* 0x3bbb989d00007802 */ /* 0x000fe20000000f00 */
[----:B------:R-:W0:Y:S01]  /*1530*/  MUFU.RCP R6, R3 ;  /* 0x0000000300067308 */ /* 0x000e220000001000 */
[----:B------:R-:W-:Y:S01]  /*1540*/  MOV R17, 0x437c0000 ;  /* 0x437c000000117802 */ /* 0x000fe20000000f00 */
[----:B0-----:R-:W-:Y:S01]  /*1550*/  FFMA R11, -R3, R6, 1 ;  /* 0x3f800000030b7423 */ /* 0x001fe20000000106 */
[----:B--2---:R-:W-:-:S04]  /*1560*/  FADD R7, R7, -R4 ;  /* 0x8000000407077221 */ /* 0x004fc80000000000 */
[----:B------:R-:W-:-:S04]  /*1570*/  FFMA.SAT R0, R7, R0, 0.5 ;  /* 0x3f00000007007423 */ /* 0x000fc80000002000 */
[----:B------:R-:W-:-:S04]  /*1580*/  FFMA.RM R0, R0, R17, 12582913 ;  /* 0x4b40000100007423 */ /* 0x000fc80000004011 */
[C---:B------:R-:W-:Y:S01]  /*1590*/  FADD R2, R0.reuse, -12583039 ;  /* 0xcb40007f00027421 */ /* 0x040fe20000000000 */
[----:B------:R-:W-:-:S03]  /*15a0*/  SHF.L.U32 R0, R0, 0x17, RZ ;  /* 0x0000001700007819 */ /* 0x000fc600000006ff */
[----:B------:R-:W-:-:S04]  /*15b0*/  FFMA R2, R7, 1.4426950216293334961, -R2 ;  /* 0x3fb8aa3b07027823 */ /* 0x000fc80000000802 */
[----:B------:R-:W-:-:S04]  /*15c0*/  FFMA R2, R7, 1.925963033500011079e-08, R2 ;  /* 0x32a5706007027823 */ /* 0x000fc80000000002 */
[----:B------:R-:W0:Y:S02]  /*15d0*/  MUFU.EX2 R7, R2 ;  /* 0x0000000200077308 */ /* 0x000e240000000800 */
[----:B0-----:R-:W-:Y:S01]  /*15e0*/  FMUL R10, R0, R7 ;  /* 0x00000007000a7220 */ /* 0x001fe20000400000 */
[----:B------:R-:W-:-:S05]  /*15f0*/  FFMA R0, R6, R11, R6 ;  /* 0x0000000b06007223 */ /* 0x000fca0000000006 */
[----:B------:R-:W0:Y:S01]  /*1600*/  FCHK P0, R10, R3 ;  /* 0x000000030a007302 */ /* 0x000e220000000000 */
[----:B------:R-:W-:-:S04]  /*1610*/  FFMA R6, R0, R10, RZ ;  /* 0x0000000a00067223 */ /* 0x000fc800000000ff */
[----:B------:R-:W-:-:S04]  /*1620*/  FFMA R7, -R3, R6, R10 ;  /* 0x0000000603077223 */ /* 0x000fc8000000010a */
[----:B------:R-:W-:Y:S01]  /*1630*/  FFMA R7, R0, R7, R6 ;  /* 0x0000000700077223 */ /* 0x000fe20000000006 */
[----:B0-----:R-:W-:Y:S06]  /*1640*/  @!P0 BRA `(.L_x_22) ;  /* 0x0000000000108947 */ /* 0x001fec0003800000 */
[----:B------:R-:W-:Y:S02]  /*1650*/  MOV R0, R10 ;  /* 0x0000000a00007202 */ /* 0x000fe40000000f00 */
[----:B------:R-:W-:-:S07]  /*1660*/  MOV R2, 0x1680 ;  /* 0x0000168000027802 */ /* 0x000fce0000000f00 */
[----:B------:R-:W-:Y:S05]  /*1670*/  CALL.REL.NOINC `($__internal_0_$__cuda_sm3x_div_rn_noftz_f32_slowpath) ;  /* 0x0000001400a07944 */ /* 0x000fea0003c00000 */
[----:B------:R-:W-:-:S07]  /*1680*/  MOV R7, R11 ;  /* 0x0000000b00077202 */ /* 0x000fce0000000f00 */
.L_x_22:
[----:B------:R0:W-:Y:S04]  /*1690*/  STG.E desc[UR6][R12.64+-0xc], R7 ;  /* 0xfffff4070c007986 */ /* 0x0001e8000c101906 */
[----:B------:R-:W2:Y:S01]  /*16a0*/  LDG.E R11, desc[UR6][R14.64+-0x8] ;  /* 0xfffff8060e0b7981 */ /* 0x000ea2000c1e1900 */
[----:B------:R-:W-:Y:S01]  /*16b0*/  HFMA2 R0, -RZ, RZ, 0.96630859375, -0.0022525787353515625 ;  /* 0x3bbb989dff007431 */ /* 0x000fe200000001ff */
[----:B------:R-:W-:Y:S01]  /*16c0*/  MOV R17, 0x437c0000 ;  /* 0x437c000000117802 */ /* 0x000fe20000000f00 */
[----:B------:R-:W1:Y:S01]  /*16d0*/  MUFU.RCP R6, R3 ;  /* 0x0000000300067308 */ /* 0x000e620000001000 */
[----:B--2---:R-:W-:-:S04]  /*16e0*/  FADD R11, R11, -R4 ;  /* 0x800000040b0b7221 */ /* 0x004fc80000000000 */
[----:B------:R-:W-:-:S04]  /*16f0*/  FFMA.SAT R0, R11, R0, 0.5 ;  /* 0x3f0000000b007423 */ /* 0x000fc80000002000 */
[----:B------:R-:W-:-:S04]  /*1700*/  FFMA.RM R0, R0, R17, 12582913 ;  /* 0x4b40000100007423 */ /* 0x000fc80000004011 */
[C---:B------:R-:W-:Y:S01]  /*1710*/  FADD R2, R0.reuse, -12583039 ;  /* 0xcb40007f00027421 */ /* 0x040fe20000000000 */
[----:B------:R-:W-:-:S03]  /*1720*/  SHF.L.U32 R0, R0, 0x17, RZ ;  /* 0x0000001700007819 */ /* 0x000fc600000006ff */
[----:B------:R-:W-:-:S04]  /*1730*/  FFMA R2, R11, 1.4426950216293334961, -R2 ;  /* 0x3fb8aa3b0b027823 */ /* 0x000fc80000000802 */
[----:B------:R-:W-:Y:S01]  /*1740*/  FFMA R2, R11, 1.925963033500011079e-08, R2 ;  /* 0x32a570600b027823 */ /* 0x000fe20000000002 */
[----:B-1----:R-:W-:-:S03]  /*1750*/  FFMA R11, -R3, R6, 1 ;  /* 0x3f800000030b7423 */ /* 0x002fc60000000106 */
[----:B0-----:R-:W0:Y:S02]  /*1760*/  MUFU.EX2 R7, R2 ;  /* 0x0000000200077308 */ /* 0x001e240000000800 */
        /* <DEDUP_REMOVED lines=11> */
.L_x_23:
[----:B------:R0:W-:Y:S04]  /*1820*/  STG.E desc[UR6][R12.64+-0x8], R7 ;  /* 0xfffff8070c007986 */ /* 0x0001e8000c101906 */
[----:B------:R-:W2:Y:S01]  /*1830*/  LDG.E R11, desc[UR6][R14.64+-0x4] ;  /* 0xfffffc060e0b7981 */ /* 0x000ea2000c1e1900 */
[----:B------:R-:W-:Y:S01]  /*1840*/  MOV R0, 0x3bbb989d ;  /* 0x3bbb989d00007802 */ /* 0x000fe20000000f00 */
[----:B------:R-:W1:Y:S01]  /*1850*/  MUFU.RCP R6, R3 ;  /* 0x0000000300067308 */ /* 0x000e620000001000 */
[----:B------:R-:W-:Y:S01]  /*1860*/  MOV R17, 0x437c0000 ;  /* 0x437c000000117802 */ /* 0x000fe20000000f00 */
        /* <DEDUP_REMOVED lines=20> */
.L_x_24:
        /* <DEDUP_REMOVED lines=25> */
.L_x_25:
        /* <DEDUP_REMOVED lines=25> */
.L_x_26:
        /* <DEDUP_REMOVED lines=25> */
.L_x_27:
        /* <DEDUP_REMOVED lines=25> */
.L_x_28:
[----:B------:R0:W-:Y:S01]  /*1ff0*/  STG.E desc[UR6][R12.64+0xc], R7 ;  /* 0x00000c070c007986 */ /* 0x0001e2000c101906 */
[----:B------:R-:W-:Y:S02]  /*2000*/  IADD3 R14, P0, PT, R14, 0x20, RZ ;  /* 0x000000200e0e7810 */ /* 0x000fe40007f1e0ff */
[----:B------:R-:W-:Y:S02]  /*2010*/  IADD3 R21, PT, PT, R21, 0x8, RZ ;  /* 0x0000000815157810 */ /* 0x000fe40007ffe0ff */
[----:B------:R-:W-:Y:S01]  /*2020*/  IADD3.X R15, PT, PT, RZ, R15, RZ, P0, !PT ;  /* 0x0000000fff0f7210 */ /* 0x000fe200007fe4ff */
[----:B------:R-:W-:Y:S08]  /*2030*/  @P2 BRA `(.L_x_29) ;  /* 0xfffffff000c42947 */ /* 0x000ff0000383ffff */
.L_x_20:
[----:B------:R-:W-:-:S13]  /*2040*/  ISETP.NE.AND P0, PT, R18, RZ, PT ;  /* 0x000000ff1200720c */ /* 0x000fda0003f05270 */
[----:B------:R-:W-:Y:S05]  /*2050*/  @!P0 EXIT ;  /* 0x000000000000894d */ /* 0x000fea0003800000 */
[----:B------:R-:W1:Y:S01]  /*2060*/  LDCU UR4, c[0x0][0x390] ;  /* 0x00007200ff0477ac */ /* 0x000e620008000800 */
[----:B------:R-:W-:Y:S01]  /*2070*/  ISETP.GE.U32.AND P0, PT, R18, 0x4, PT ;  /* 0x000000041200780c */ /* 0x000fe20003f06070 */
[----:B-1----:R-:W-:-:S12]  /*2080*/  ULOP3.LUT UR4, UR4, 0x3, URZ, 0xc0, !UPT ;  /* 0x0000000304047892 */ /* 0x002fd8000f8ec0ff */
[----:B------:R-:W-:Y:S05]  /*2090*/  @!P0 BRA `(.L_x_30) ;  /* 0x0000000400a48947 */ /* 0x000fea0003800000 */
[----:B------:R-:W-:-:S04]  /*20a0*/  IMAD.WIDE.U32 R14, R5, 0x4, R8 ;  /* 0x00000004050e7825 */ /* 0x000fc800078e0008 */
[----:B------:R-:W-:Y:S01]  /*20b0*/  HFMA2 R0, -RZ, RZ, 0.96630859375, -0.0022525787353515625 ;  /* 0x3bbb989dff007431 */ /* 0x000fe200000001ff */
[----:B------:R-:W-:Y:S01]  /*20c0*/  MOV R11, 0x437c0000 ;  /* 0x437c0000000b7802 */ /* 0x000fe20000000f00 */
[----:B------:R-:W1:Y:S01]  /*20d0*/  MUFU.RCP R6, R3 ;  /* 0x0000000300067308 */ /* 0x000e620000001000 */
[----:B------:R-:W2:Y:S01]  /*20e0*/  LDCU UR5, c[0x0][0x394] ;  /* 0x00007280ff0577ac */ /* 0x000ea20008000800 */
[----:B0-----:R-:W3:Y:S01]  /*20f0*/  LDG.E R7, desc[UR6][R14.64] ;  /* 0x000000060e077981 */ /* 0x001ee2000c1e1900 */
[----:B--2---:R-:W-:Y:S01]  /*2100*/  IADD3 R12, PT, PT, R5, UR5, RZ ;  /* 0x00000005050c7c10 */ /* 0x004fe2000fffe0ff */
[----:B---3-5:R-:W-:-:S04]  /*2110*/  FADD R7, R7, -R4 ;  /* 0x8000000407077221 */ /* 0x028fc80000000000 */
[----:B------:R-:W-:-:S04]  /*2120*/  FFMA.SAT R0, R7, R0, 0.5 ;  /* 0x3f00000007007423 */ /* 0x000fc80000002000 */
[----:B------:R-:W-:Y:S01]  /*2130*/  FFMA.RM R0, R0, R11, 12582913 ;  /* 0x4b40000100007423 */ /* 0x000fe2000000400b */
[----:B-1----:R-:W-:-:S03]  /*2140*/  FFMA R11, -R3, R6, 1 ;  /* 0x3f800000030b7423 */ /* 0x002fc60000000106 */
        /* <DEDUP_REMOVED lines=15> */
.L_x_31:
[----:B------:R-:W0:Y:S02]  /*2240*/  LDC.64 R6, c[0x0][0x388] ;  /* 0x0000e200ff067b82 */ /* 0x000e240000000a00 */
[----:B0-----:R-:W-:-:S05]  /*2250*/  IMAD.WIDE R12, R12, 0x4, R6 ;  /* 0x000000040c0c7825 */ /* 0x001fca00078e0206 */
        /* <DEDUP_REMOVED lines=25> */
.L_x_32:
        /* <DEDUP_REMOVED lines=25> */
.L_x_33:
        /* <DEDUP_REMOVED lines=12> */
[----:B------:R-:W-:Y:S01]  /*2640*/  FFMA R11, R0, 1.925963033500011079e-08, R11 ;  /* 0x32a57060000b7823 */ /* 0x000fe2000000000b */
[----:B------:R-:W-:-:S05]  /*2650*/  FFMA R0, R10, R7, R10 ;  /* 0x000000070a007223 */ /* 0x000fca000000000a */
[----:B------:R-:W0:Y:S02]  /*2660*/  MUFU.EX2 R11, R11 ;  /* 0x0000000b000b7308 */ /* 0x000e240000000800 */
[----:B0-----:R-:W-:-:S06]  /*2670*/  FMUL R6, R2, R11 ;  /* 0x0000000b02067220 */ /* 0x001fcc0000400000 */
        /* <DEDUP_REMOVED lines=9> */
.L_x_34:
[----:B------:R1:W-:Y:S01]  /*2710*/  STG.E desc[UR6][R12.64+0xc], R7 ;  /* 0x00000c070c007986 */ /* 0x0003e2000c101906 */
[----:B------:R-:W-:-:S07]  /*2720*/  IADD3 R5, PT, PT, R5, 0x4, RZ ;  /* 0x0000000405057810 */ /* 0x000fce0007ffe0ff */
.L_x_30:
[----:B------:R-:W-:-:S13]  /*2730*/  ISETP.NE.AND P0, PT, RZ, UR4, PT ;  /* 0x00000004ff007c0c */ /* 0x000fda000bf05270 */
[----:B------:R-:W-:Y:S05]  /*2740*/  @!P0 EXIT ;  /* 0x000000000000894d */ /* 0x000fea0003800000 */
[----:B------:R-:W-:-:S09]  /*2750*/  UISETP.NE.AND UP0, UPT, UR4, 0x1, UPT ;  /* 0x000000010400788c */ /* 0x000fd2000bf05270 */
[----:B------:R-:W-:Y:S05]  /*2760*/  BRA.U !UP0, `(.L_x_35) ;  /* 0x0000000108d87547 */ /* 0x000fea000b800000 */
[----:B------:R-:W-:-:S04]  /*2770*/  IMAD.WIDE.U32 R14, R5, 0x4, R8 ;  /* 0x00000004050e7825 */ /* 0x000fc800078e0008 */
[----:B------:R-:W-:Y:S01]  /*2780*/  HFMA2 R0, -RZ, RZ, 0.96630859375, -0.0022525787353515625 ;  /* 0x3bbb989dff007431 */ /* 0x000fe200000001ff */
[----:B------:R-:W-:Y:S01]  /*2790*/  MOV R11, 0x437c0000 ;  /* 0x437c0000000b7802 */ /* 0x000fe20000000f00 */
[----:B------:R-:W2:Y:S01]  /*27a0*/  MUFU.RCP R6, R3 ;  /* 0x0000000300067308 */ /* 0x000ea20000001000 */
[----:B------:R-:W3:Y:S01]  /*27b0*/  LDCU UR4, c[0x0][0x394] ;  /* 0x00007280ff0477ac */ /* 0x000ee20008000800 */
[----:B01----:R-:W4:Y:S01]  /*27c0*/  LDG.E R7, desc[UR6][R14.64] ;  /* 0x000000060e077981 */ /* 0x003f22000c1e1900 */
[----:B---3--:R-:W-:Y:S01]  /*27d0*/  IADD3 R12, PT, PT, R5, UR4, RZ ;  /* 0x00000004050c7c10 */ /* 0x008fe2000fffe0ff */
[----:B----45:R-:W-:-:S04]  /*27e0*/  FADD R7, R7, -R4 ;  /* 0x8000000407077221 */ /* 0x030fc80000000000 */
[----:B------:R-:W-:-:S04]  /*27f0*/  FFMA.SAT R0, R7, R0, 0.5 ;  /* 0x3f00000007007423 */ /* 0x000fc80000002000 */
[----:B------:R-:W-:Y:S01]  /*2800*/  FFMA.RM R0, R0, R11, 12582913 ;  /* 0x4b40000100007423 */ /* 0x000fe2000000400b */
[----:B--2---:R-:W-:-:S03]  /*2810*/  FFMA R11, -R3, R6, 1 ;  /* 0x3f800000030b7423 */ /* 0x004fc60000000106 */
        /* <DEDUP_REMOVED lines=15> */
.L_x_36:
        /* <DEDUP_REMOVED lines=26> */
.L_x_37:
[----:B------:R2:W-:Y:S01]  /*2ab0*/  STG.E desc[UR6][R12.64+0x4], R11 ;  /* 0x0000040b0c007986 */ /* 0x0005e2000c101906 */
[----:B------:R-:W-:-:S07]  /*2ac0*/  IADD3 R5, PT, PT, R5, 0x2, RZ ;  /* 0x0000000205057810 */ /* 0x000fce0007ffe0ff */
.L_x_35:
[----:B------:R-:W3:Y:S02]  /*2ad0*/  LDC R0, c[0x0][0x390] ;  /* 0x0000e400ff007b82 */ /* 0x000ee40000000800 */
[----:B---3--:R-:W-:-:S04]  /*2ae0*/  LOP3.LUT R0, R0, 0x1, RZ, 0xc0, !PT ;  /* 0x0000000100007812 */ /* 0x008fc800078ec0ff */
[----:B------:R-:W-:-:S13]  /*2af0*/  ISETP.NE.U32.AND P0, PT, R0, 0x1, PT ;  /* 0x000000010000780c */ /* 0x000fda0003f05070 */
[----:B------:R-:W-:Y:S05]  /*2b00*/  @P0 EXIT ;  /* 0x000000000000094d */ /* 0x000fea0003800000 */
[----:B------:R-:W-:-:S04]  /*2b10*/  IMAD.WIDE.U32 R8, R5, 0x4, R8 ;  /* 0x0000000405087825 */ /* 0x000fc800078e0008 */
[----:B01----:R-:W-:Y:S01]  /*2b20*/  HFMA2 R7, -RZ, RZ, 0.96630859375, -0.0022525787353515625 ;  /* 0x3bbb989dff077431 */ /* 0x003fe200000001ff */
[----:B--2---:R-:W-:Y:S01]  /*2b30*/  MOV R11, 0x437c0000 ;  /* 0x437c0000000b7802 */ /* 0x004fe20000000f00 */
[----:B------:R-:W0:Y:S01]  /*2b40*/  MUFU.RCP R2, R3 ;  /* 0x0000000300027308 */ /* 0x000e220000001000 */
[----:B------:R-:W1:Y:S01]  /*2b50*/  LDCU UR4, c[0x0][0x394] ;  /* 0x00007280ff0477ac */ /* 0x000e620008000800 */
[----:B------:R-:W2:Y:S01]  /*2b60*/  LDG.E R9, desc[UR6][R8.64] ;  /* 0x0000000608097981 */ /* 0x000ea2000c1e1900 */
[----:B-1----:R-:W-:Y:S01]  /*2b70*/  IADD3 R5, PT, PT, R5, UR4, RZ ;  /* 0x0000000405057c10 */ /* 0x002fe2000fffe0ff */
[----:B--2--5:R-:W-:Y:S01]  /*2b80*/  FADD R4, R9, -R4 ;  /* 0x8000000409047221 */ /* 0x024fe20000000000 */
[----:B0-----:R-:W-:-:S03]  /*2b90*/  FFMA R9, -R3, R2, 1 ;  /* 0x3f80000003097423 */ /* 0x001fc60000000102 */
[----:B------:R-:W-:-:S04]  /*2ba0*/  FFMA.SAT R0, R4, R7, 0.5 ;  /* 0x3f00000004007423 */ /* 0x000fc80000002007 */
[----:B------:R-:W-:-:S04]  /*2bb0*/  FFMA.RM R0, R0, R11, 12582913 ;  /* 0x4b40000100007423 */ /* 0x000fc8000000400b */
[C---:B------:R-:W-:Y:S01]  /*2bc0*/  FADD R7, R0.reuse, -12583039 ;  /* 0xcb40007f00077421 */ /* 0x040fe20000000000 */
[----:B------:R-:W-:-:S03]  /*2bd0*/  SHF.L.U32 R0, R0, 0x17, RZ ;  /* 0x0000001700007819 */ /* 0x000fc600000006ff */
[----:B------:R-:W-:-:S04]  /*2be0*/  FFMA R7, R4, 1.4426950216293334961, -R7 ;  /* 0x3fb8aa3b04077823 */ /* 0x000fc80000000807 */
[----:B------:R-:W-:-:S06]  /*2bf0*/  FFMA R7, R4, 1.925963033500011079e-08, R7 ;  /* 0x32a5706004077823 */ /* 0x000fcc0000000007 */
        /* <DEDUP_REMOVED lines=12> */
.L_x_38:
[----:B------:R-:W0:Y:S02]  /*2cc0*/  LDC.64 R2, c[0x0][0x388] ;  /* 0x0000e200ff027b82 */ /* 0x000e240000000a00 */
[----:B0-----:R-:W-:-:S05]  /*2cd0*/  IMAD.WIDE R2, R5, 0x4, R2 ;  /* 0x0000000405027825 */ /* 0x001fca00078e0202 */
[----:B------:R-:W-:Y:S01]  /*2ce0*/  STG.E desc[UR6][R2.64], R9 ;  /* 0x0000000902007986 */ /* 0x000fe2000c101906 */
[----:B------:R-:W-:Y:S05]  /*2cf0*/  EXIT ;  /* 0x000000000000794d */ /* 0x000fea0003800000 */
        .weak           $__internal_0_$__cuda_sm3x_div_rn_noftz_f32_slowpath
        .type           $__internal_0_$__cuda_sm3x_div_rn_noftz_f32_slowpath,@function
        .size           $__internal_0_$__cuda_sm3x_div_rn_noftz_f32_slowpath,(.L_x_53 - $__internal_0_$__cuda_sm3x_div_rn_noftz_f32_slowpath)
$__internal_0_$__cuda_sm3x_div_rn_noftz_f32_slowpath:
[----:B------:R-:W-:Y:S02]  /*2d00*/  SHF.R.U32.HI R6, RZ, 0x17, R3 ;  /* 0x00000017ff067819 */ /* 0x000fe40000011603 */
[----:B------:R-:W-:Y:S02]  /*2d10*/  SHF.R.U32.HI R10, RZ, 0x17, R0 ;  /* 0x00000017ff0a7819 */ /* 0x000fe40000011600 */
[----:B------:R-:W-:Y:S02]  /*2d20*/  LOP3.LUT R6, R6, 0xff, RZ, 0xc0, !PT ;  /* 0x000000ff06067812 */ /* 0x000fe400078ec0ff */
[----:B------:R-:W-:Y:S02]  /*2d30*/  LOP3.LUT R10, R10, 0xff, RZ, 0xc0, !PT ;  /* 0x000000ff0a0a7812 */ /* 0x000fe400078ec0ff */
[----:B------:R-:W-:Y:S02]  /*2d40*/  IADD3 R11, PT, PT, R6, -0x1, RZ ;  /* 0xffffffff060b7810 */ /* 0x000fe40007ffe0ff */
[----:B------:R-:W-:-:S02]  /*2d50*/  IADD3 R16, PT, PT, R10, -0x1, RZ ;  /* 0xffffffff0a107810 */ /* 0x000fc40007ffe0ff */
[----:B------:R-:W-:Y:S02]  /*2d60*/  ISETP.GT.U32.AND P0, PT, R11, 0xfd, PT ;  /* 0x000000fd0b00780c */ /* 0x000fe40003f04070 */
[----:B------:R-:W-:Y:S02]  /*2d70*/  MOV R17, R3 ;  /* 0x0000000300117202 */ /* 0x000fe40000000f00 */
[----:B------:R-:W-:-:S13]  /*2d80*/  ISETP.GT.U32.OR P0, PT, R16, 0xfd, P0 ;  /* 0x000000fd1000780c */ /* 0x000fda0000704470 */
[----:B------:R-:W-:Y:S01]  /*2d90*/  @!P0 MOV R7, RZ ;  /* 0x000000ff00078202 */ /* 0x000fe20000000f00 */
[----:B------:R-:W-:Y:S06]  /*2da0*/  @!P0 BRA `(.L_x_39) ;  /* 0x00000000005c8947 */ /* 0x000fec0003800000 */
[----:B------:R-:W-:Y:S02]  /*2db0*/  FSETP.GTU.FTZ.AND P0, PT, |R0|, +INF , PT ;  /* 0x7f8000000000780b */ /* 0x000fe40003f1c200 */
[----:B------:R-:W-:-:S04]  /*2dc0*/  FSETP.GTU.FTZ.AND P1, PT, |R3|, +INF , PT ;  /* 0x7f8000000300780b */ /* 0x000fc80003f3c200 */
[----:B------:R-:W-:-:S13]  /*2dd0*/  PLOP3.LUT P0, PT, P0, P1, PT, 0xf8, 0x8f ;  /* 0x00000000008f781c */ /* 0x000fda0000703f70 */
[----:B------:R-:W-:Y:S05]  /*2de0*/  @P0 BRA `(.L_x_40) ;  /* 0x0000000400440947 */ /* 0x000fea0003800000 */
[----:B------:R-:W-:-:S13]  /*2df0*/  LOP3.LUT P0, RZ, R17, 0x7fffffff, R0, 0xc8, !PT ;  /* 0x7fffffff11ff7812 */ /* 0x000fda000780c800 */
[----:B------:R-:W-:Y:S05]  /*2e00*/  @!P0 BRA `(.L_x_41) ;  /* 0x0000000400348947 */ /* 0x000fea0003800000 */
[C---:B------:R-:W-:Y:S02]  /*2e10*/  FSETP.NEU.FTZ.AND P3, PT, |R0|.reuse, +INF , PT ;  /* 0x7f8000000000780b */ /* 0x040fe40003f7d200 */
[----:B------:R-:W-:Y:S02]  /*2e20*/  FSETP.NEU.FTZ.AND P1, PT, |R3|, +INF , PT ;  /* 0x7f8000000300780b */ /* 0x000fe40003f3d200 */
[----:B------:R-:W-:-:S11]  /*2e30*/  FSETP.NEU.FTZ.AND P0, PT, |R0|, +INF , PT ;  /* 0x7f8000000000780b */ /* 0x000fd60003f1d200 */
[----:B------:R-:W-:Y:S05]  /*2e40*/  @!P1 BRA !P3, `(.L_x_41) ;  /* 0x0000000400249947 */ /* 0x000fea0005800000 */
[----:B------:R-:W-:-:S04]  /*2e50*/  LOP3.LUT P3, RZ, R0, 0x7fffffff, RZ, 0xc0, !PT ;  /* 0x7fffffff00ff7812 */ /* 0x000fc8000786c0ff */
[----:B------:R-:W-:-:S13]  /*2e60*/  PLOP3.LUT P1, PT, P1, P3, PT, 0x2f, 0xf2 ;  /* 0x0000000000f2781c */ /* 0x000fda0000f26577 */
[----:B------:R-:W-:Y:S05]  /*2e70*/  @P1 BRA `(.L_x_42) ;  /* 0x0000000400101947 */ /* 0x000fea0003800000 */
[----:B------:R-:W-:-:S04]  /*2e80*/  LOP3.LUT P1, RZ, R17, 0x7fffffff, RZ, 0xc0, !PT ;  /* 0x7fffffff11ff7812 */ /* 0x000fc8000782c0ff */
[----:B------:R-:W-:-:S13]  /*2e90*/  PLOP3.LUT P0, PT, P0, P1, PT, 0x2f, 0xf2 ;  /* 0x0000000000f2781c */ /* 0x000fda0000702577 */
[----:B------:R-:W-:Y:S05]  /*2ea0*/  @P0 BRA `(.L_x_43) ;  /* 0x0000000000f80947 */ /* 0x000fea0003800000 */
[----:B------:R-:W-:Y:S02]  /*2eb0*/  ISETP.GE.AND P0, PT, R16, RZ, PT ;  /* 0x000000ff1000720c */ /* 0x000fe40003f06270 */
[----:B------:R-:W-:-:S11]  /*2ec0*/  ISETP.GE.AND P1, PT, R11, RZ, PT ;  /* 0x000000ff0b00720c */ /* 0x000fd60003f26270 */
[----:B------:R-:W-:Y:S01]  /*2ed0*/  @P0 MOV R7, RZ ;  /* 0x000000ff00070202 */ /* 0x000fe20000000f00 */
[----:B------:R-:W-:Y:S01]  /*2ee0*/  @!P0 FFMA R0, R0, 1.84467440737095516160e+19, RZ ;  /* 0x5f80000000008823 */ /* 0x000fe200000000ff */
[----:B------:R-:W-:Y:S01]  /*2ef0*/  @!P0 MOV R7, 0xffffffc0 ;  /* 0xffffffc000078802 */ /* 0x000fe20000000f00 */
[----:B------:R-:W-:-:S03]  /*2f00*/  @!P1 FFMA R17, R3, 1.84467440737095516160e+19, RZ ;  /* 0x5f80000003119823 */ /* 0x000fc600000000ff */
[----:B------:R-:W-:-:S07]  /*2f10*/  @!P1 IADD3 R7, PT, PT, R7, 0x40, RZ ;  /* 0x0000004007079810 */ /* 0x000fce0007ffe0ff */
.L_x_39:
[----:B------:R-:W-:Y:S02]  /*2f20*/  LEA R22, R6, 0xc0800000, 0x17 ;  /* 0xc080000006167811 */ /* 0x000fe400078eb8ff */
[----:B------:R-:W-:Y:S02]  /*2f30*/  IADD3 R19, PT, PT, R10, -0x7f, RZ ;  /* 0xffffff810a137810 */ /* 0x000fe40007ffe0ff */
[----:B------:R-:W-:-:S03]  /*2f40*/  IADD3 R22, PT, PT, -R22, R17, RZ ;  /* 0x0000001116167210 */ /* 0x000fc60007ffe1ff */
[----:B------:R-:W-:Y:S01]  /*2f50*/  IMAD R0, R19, -0x800000, R0 ;  /* 0xff80000013007824 */ /* 0x000fe200078e0200 */
[----:B------:R-:W0:Y:S01]  /*2f60*/  MUFU.RCP R11, R22 ;  /* 0x00000016000b7308 */ /* 0x000e220000001000 */
[----:B------:R-:W-:-:S04]  /*2f70*/  FADD.FTZ R17, -R22, -RZ ;  /* 0x800000ff16117221 */ /* 0x000fc80000010100 */
[----:B0-----:R-:W-:-:S04]  /*2f80*/  FFMA R10, R11, R17, 1 ;  /* 0x3f8000000b0a7423 */ /* 0x001fc80000000011 */
[----:B------:R-:W-:-:S04]  /*2f90*/  FFMA R11, R11, R10, R11 ;  /* 0x0000000a0b0b7223 */ /* 0x000fc8000000000b */
[----:B------:R-:W-:-:S04]  /*2fa0*/  FFMA R10, R0, R11, RZ ;  /* 0x0000000b000a7223 */ /* 0x000fc800000000ff */
[----:B------:R-:W-:-:S04]  /*2fb0*/  FFMA R16, R17, R10, R0 ;  /* 0x0000000a11107223 */ /* 0x000fc80000000000 */
[----:B------:R-:W-:Y:S01]  /*2fc0*/  FFMA R16, R11, R16, R10 ;  /* 0x000000100b107223 */ /* 0x000fe2000000000a */
[----:B------:R-:W-:-:S03]  /*2fd0*/  IADD3 R10, PT, PT, R19, 0x7f, -R6 ;  /* 0x0000007f130a7810 */ /* 0x000fc60007ffe806 */
[----:B------:R-:W-:Y:S01]  /*2fe0*/  FFMA R17, R17, R16, R0 ;  /* 0x0000001011117223 */ /* 0x000fe20000000000 */
[----:B------:R-:W-:-:S03]  /*2ff0*/  IADD3 R7, PT, PT, R10, R7, RZ ;  /* 0x000000070a077210 */ /* 0x000fc60007ffe0ff */
[----:B------:R-:W-:-:S05]  /*3000*/  FFMA R0, R11, R17, R16 ;  /* 0x000000110b007223 */ /* 0x000fca0000000010 */
[----:B------:R-:W-:-:S04]  /*3010*/  SHF.R.U32.HI R6, RZ, 0x17, R0 ;  /* 0x00000017ff067819 */ /* 0x000fc80000011600 */
[----:B------:R-:W-:-:S04]  /*3020*/  LOP3.LUT R6, R6, 0xff, RZ, 0xc0, !PT ;  /* 0x000000ff06067812 */ /* 0x000fc800078ec0ff */
[----:B------:R-:W-:-:S04]  /*3030*/  IADD3 R6, PT, PT, R6, R7, RZ ;  /* 0x0000000706067210 */ /* 0x000fc80007ffe0ff */
[----:B------:R-:W-:-:S04]  /*3040*/  IADD3 R10, PT, PT, R6, -0x1, RZ ;  /* 0xffffffff060a7810 */ /* 0x000fc80007ffe0ff */
[----:B------:R-:W-:-:S13]  /*3050*/  ISETP.GE.U32.AND P0, PT, R10, 0xfe, PT ;  /* 0x000000fe0a00780c */ /* 0x000fda0003f06070 */
[----:B------:R-:W-:Y:S05]  /*3060*/  @!P0 BRA `(.L_x_44) ;  /* 0x0000000000808947 */ /* 0x000fea0003800000 */
[----:B------:R-:W-:-:S13]  /*3070*/  ISETP.GT.AND P0, PT, R6, 0xfe, PT ;  /* 0x000000fe0600780c */ /* 0x000fda0003f04270 */
[----:B------:R-:W-:Y:S05]  /*3080*/  @P0 BRA `(.L_x_45) ;  /* 0x00000000006c0947 */ /* 0x000fea0003800000 */
[----:B------:R-:W-:-:S13]  /*3090*/  ISETP.GE.AND P0, PT, R6, 0x1, PT ;  /* 0x000000010600780c */ /* 0x000fda0003f06270 */
[----:B------:R-:W-:Y:S05]  /*30a0*/  @P0 BRA `(.L_x_46) ;  /* 0x0000000000980947 */ /* 0x000fea0003800000 */
[----:B------:R-:W-:Y:S02]  /*30b0*/  ISETP.GE.AND P0, PT, R6, -0x18, PT ;  /* 0xffffffe80600780c */ /* 0x000fe40003f06270 */
[----:B------:R-:W-:-:S11]  /*30c0*/  LOP3.LUT R0, R0, 0x80000000, RZ, 0xc0, !PT ;  /* 0x8000000000007812 */ /* 0x000fd600078ec0ff */
[----:B------:R-:W-:Y:S05]  /*30d0*/  @!P0 BRA `(.L_x_46) ;  /* 0x00000000008c8947 */ /* 0x000fea0003800000 */
[CCC-:B------:R-:W-:Y:S01]  /*30e0*/  FFMA.RZ R7, R11.reuse, R17.reuse, R16.reuse ;  /* 0x000000110b077223 */ /* 0x1c0fe2000000c010 */
[CCC-:B------:R-:W-:Y:S01]  /*30f0*/  FFMA.RP R10, R11.reuse, R17.reuse, R16.reuse ;  /* 0x000000110b0a7223 */ /* 0x1c0fe20000008010 */
[----:B------:R-:W-:Y:S01]  /*3100*/  FFMA.RM R17, R11, R17, R16 ;  /* 0x000000110b117223 */ /* 0x000fe20000004010 */
[C---:B------:R-:W-:Y:S02]  /*3110*/  IADD3 R11, PT, PT, R6.reuse, 0x20, RZ ;  /* 0x00000020060b7810 */ /* 0x040fe40007ffe0ff */
[----:B------:R-:W-:Y:S02]  /*3120*/  LOP3.LUT R7, R7, 0x7fffff, RZ, 0xc0, !PT ;  /* 0x007fffff07077812 */ /* 0x000fe400078ec0ff */
[C---:B------:R-:W-:Y:S02]  /*3130*/  ISETP.NE.AND P3, PT, R6.reuse, RZ, PT ;  /* 0x000000ff0600720c */ /* 0x040fe40003f65270 */
[----:B------:R-:W-:Y:S02]  /*3140*/  LOP3.LUT R16, R7, 0x800000, RZ, 0xfc, !PT ;  /* 0x0080000007107812 */ /* 0x000fe400078efcff */
[----:B------:R-:W-:-:S02]  /*3150*/  ISETP.NE.AND P1, PT, R6, RZ, PT ;  /* 0x000000ff0600720c */ /* 0x000fc40003f25270 */
[----:B------:R-:W-:Y:S02]  /*3160*/  IADD3 R6, PT, PT, -R6, RZ, RZ ;  /* 0x000000ff06067210 */ /* 0x000fe40007ffe1ff */
[----:B------:R-:W-:Y:S02]  /*3170*/  SHF.L.U32 R11, R16, R11, RZ ;  /* 0x0000000b100b7219 */ /* 0x000fe400000006ff */
[----:B------:R-:W-:Y:S02]  /*3180*/  FSETP.NEU.FTZ.AND P0, PT, R10, R17, PT ;  /* 0x000000110a00720b */ /* 0x000fe40003f1d000 */
[----:B------:R-:W-:Y:S02]  /*3190*/  SEL R7, R6, RZ, P3 ;  /* 0x000000ff06077207 */ /* 0x000fe40001800000 */
[----:B------:R-:W-:Y:S02]  /*31a0*/  ISETP.NE.AND P1, PT, R11, RZ, P1 ;  /* 0x000000ff0b00720c */ /* 0x000fe40000f25270 */
[----:B------:R-:W-:-:S02]  /*31b0*/  SHF.R.U32.HI R7, RZ, R7, R16 ;  /* 0x00000007ff077219 */ /* 0x000fc40000011610 */
[----:B------:R-:W-:Y:S02]  /*31c0*/  PLOP3.LUT P0, PT, P0, P1, PT, 0xf8, 0x8f ;  /* 0x00000000008f781c */ /* 0x000fe40000703f70 */
[----:B------:R-:W-:Y:S02]  /*31d0*/  SHF.R.U32.HI R6, RZ, 0x1, R7 ;  /* 0x00000001ff067819 */ /* 0x000fe40000011607 */
[----:B------:R-:W-:-:S04]  /*31e0*/  SEL R11, RZ, 0x1, !P0 ;  /* 0x00000001ff0b7807 */ /* 0x000fc80004000000 */
[----:B------:R-:W-:-:S04]  /*31f0*/  LOP3.LUT R10, R11, 0x1, R6, 0xf8, !PT ;  /* 0x000000010b0a7812 */ /* 0x000fc800078ef806 */
[----:B------:R-:W-:-:S04]  /*3200*/  LOP3.LUT R7, R10, R7, RZ, 0xc0, !PT ;  /* 0x000000070a077212 */ /* 0x000fc800078ec0ff */
[----:B------:R-:W-:-:S04]  /*3210*/  IADD3 R7, PT, PT, R6, R7, RZ ;  /* 0x0000000706077210 */ /* 0x000fc80007ffe0ff */
[----:B------:R-:W-:Y:S01]  /*3220*/  LOP3.LUT R0, R7, R0, RZ, 0xfc, !PT ;  /* 0x0000000007007212 */ /* 0x000fe200078efcff */
[----:B------:R-:W-:Y:S06]  /*3230*/  BRA `(.L_x_46) ;  /* 0x0000000000347947 */ /* 0x000fec0003800000 */
.L_x_45:
[----:B------:R-:W-:-:S04]  /*3240*/  LOP3.LUT R0, R0, 0x80000000, RZ, 0xc0, !PT ;  /* 0x8000000000007812 */ /* 0x000fc800078ec0ff */
[----:B------:R-:W-:Y:S01]  /*3250*/  LOP3.LUT R0, R0, 0x7f800000, RZ, 0xfc, !PT ;  /* 0x7f80000000007812 */ /* 0x000fe200078efcff */
[----:B------:R-:W-:Y:S06]  /*3260*/  BRA `(.L_x_46) ;  /* 0x0000000000287947 */ /* 0x000fec0003800000 */
.L_x_44:
[----:B------:R-:W-:Y:S01]  /*3270*/  LEA R0, R7, R0, 0x17 ;  /* 0x0000000007007211 */ /* 0x000fe200078eb8ff */
[----:B------:R-:W-:Y:S06]  /*3280*/  BRA `(.L_x_46) ;  /* 0x0000000000207947 */ /* 0x000fec0003800000 */
.L_x_43:
[----:B------:R-:W-:-:S04]  /*3290*/  LOP3.LUT R0, R17, 0x80000000, R0, 0x48, !PT ;  /* 0x8000000011007812 */ /* 0x000fc800078e4800 */
[----:B------:R-:W-:Y:S01]  /*32a0*/  LOP3.LUT R0, R0, 0x7f800000, RZ, 0xfc, !PT ;  /* 0x7f80000000007812 */ /* 0x000fe200078efcff */
[----:B------:R-:W-:Y:S06]  /*32b0*/  BRA `(.L_x_46) ;  /* 0x0000000000147947 */ /* 0x000fec0003800000 */
.L_x_42:
[----:B------:R-:W-:Y:S01]  /*32c0*/  LOP3.LUT R0, R17, 0x80000000, R0, 0x48, !PT ;  /* 0x8000000011007812 */ /* 0x000fe200078e4800 */
[----:B------:R-:W-:Y:S06]  /*32d0*/  BRA `(.L_x_46) ;  /* 0x00000000000c7947 */ /* 0x000fec0003800000 */
.L_x_41:
[----:B------:R-:W0:Y:S01]  /*32e0*/  MUFU.RSQ R0, -QNAN ;  /* 0xffc0000000007908 */ /* 0x000e220000001400 */
[----:B------:R-:W-:Y:S05]  /*32f0*/  BRA `(.L_x_46) ;  /* 0x0000000000047947 */ /* 0x000fea0003800000 */
.L_x_40:
[----:B------:R-:W-:-:S07]  /*3300*/  FADD.FTZ R0, R0, R3 ;  /* 0x0000000300007221 */ /* 0x000fce0000010000 */
.L_x_46:
[----:B------:R-:W-:Y:S01]  /*3310*/  HFMA2 R7, -RZ, RZ, 0, 0 ;  /* 0x00000000ff077431 */ /* 0x000fe200000001ff */
[----:B------:R-:W-:Y:S02]  /*3320*/  MOV R6, R2 ;  /* 0x0000000200067202 */ /* 0x000fe40000000f00 */
[----:B0-----:R-:W-:Y:S02]  /*3330*/  MOV R11, R0 ;  /* 0x00000000000b7202 */ /* 0x001fe40000000f00 */
[----:B------:R-:W-:Y:S05]  /*3340*/  RET.REL.NODEC R6 `(_Z14softmax_outputPfS_ii) ;  /* 0xffffffcc062c7950 */ /* 0x000fea0003c3ffff */
.L_x_47:
        /* <DEDUP_REMOVED lines=11> */
.L_x_53:


//--------------------- .text._Z13forward_layerPfS_S_S_iii --------------------------
	.section	.text._Z13forward_layerPfS_S_S_iii,"ax",@progbits
	.align	128
        .global         _Z13forward_layerPfS_S_S_iii
        .type           _Z13forward_layerPfS_S_S_iii,@function
        .size           _Z13forward_layerPfS_S_S_iii,(.L_x_58 - _Z13forward_layerPfS_S_S_iii)
        .other          _Z13forward_layerPfS_S_S_iii,@"STO_CUDA_ENTRY STV_DEFAULT"
_Z13forward_layerPfS_S_S_iii:
.text._Z13forward_layerPfS_S_S_iii:
[----:B------:R-:W-:Y:S01]  /*0000*/  LDC R1, c[0x0][0x37c] ;  /* 0x0000df00ff017b82 */ /* 0x000fe20000000800 */
[----:B------:R-:W0:Y:S07]  /*0010*/  S2R R3, SR_TID.X ;  /* 0x0000000000037919 */ /* 0x000e2e0000002100 */
[----:B------:R-:W0:Y:S08]  /*0020*/  S2UR UR4, SR_CTAID.X ;  /* 0x00000000000479c3 */ /* 0x000e300000002500 */
[----:B------:R-:W0:Y:S08]  /*0030*/  LDC R0, c[0x0][0x360] ;  /* 0x0000d800ff007b82 */ /* 0x000e300000000800 */
[----:B------:R-:W1:Y:S01]  /*0040*/  LDC R15, c[0x0][0x3a4] ;  /* 0x0000e900ff0f7b82 */ /* 0x000e620000000800 */
[----:B0-----:R-:W-:-:S05]  /*0050*/  IMAD R0, R0, UR4, R3 ;  /* 0x0000000400007c24 */ /* 0x001fca000f8e0203 */
[----:B-1----:R-:W-:-:S13]  /*0060*/  ISETP.GE.AND P0, PT, R0, R15, PT ;  /* 0x0000000f0000720c */ /* 0x002fda0003f06270 */
[----:B------:R-:W-:Y:S05]  /*0070*/  @P0 EXIT ;  /* 0x000000000000094d */ /* 0x000fea0003800000 */
[----:B------:R-:W0:Y:S01]  /*0080*/  LDC R16, c[0x0][0x3a0] ;  /* 0x0000e800ff107b82 */ /* 0x000e220000000800 */
[----:B------:R-:W1:Y:S07]  /*0090*/  LDCU.64 UR6, c[0x0][0x358] ;  /* 0x00006b00ff0677ac */ /* 0x000e6e0008000a00 */
[----:B------:R-:W2:Y:S01]  /*00a0*/  LDC.64 R2, c[0x0][0x390] ;  /* 0x0000e400ff027b82 */ /* 0x000ea20000000a00 */
[----:B0-----:R-:W-:Y:S01]  /*00b0*/  ISETP.GE.AND P0, PT, R16, 0x1, PT ;  /* 0x000000011000780c */ /* 0x001fe20003f06270 */
[----:B--2---:R-:W-:-:S05]  /*00c0*/  IMAD.WIDE R2, R0, 0x4, R2 ;  /* 0x0000000400027825 */ /* 0x004fca00078e0202 */
[----:B-1----:R0:W5:Y:S07]  /*00d0*/  LDG.E R21, desc[UR6][R2.64] ;  /* 0x0000000602157981 */ /* 0x00216e000c1e1900 */
[----:B------:R-:W-:Y:S05]  /*00e0*/  @!P0 BRA `(.L_x_48) ;  /* 0x0000000400bc8947 */ /* 0x000fea0003800000 */
        /* <DEDUP_REMOVED lines=9> */
[----:B------:R-:W-:Y:S01]  /*0180*/  IADD3 R19, PT, PT, -R17, RZ, RZ ;  /* 0x000000ff11137210 */ /* 0x000fe20007ffe1ff */
[----:B-1----:R-:W-:Y:S01]  /*0190*/  UIADD3 UR4, UP0, UPT, UR4, 0x10, URZ ;  /* 0x0000001004047890 */ /* 0x002fe2000ff1e0ff */
[----:B--2---:R-:W-:-:S03]  /*01a0*/  MOV R14, UR8 ;  /* 0x00000008000e7c02 */ /* 0x004fc60008000f00 */
[----:B------:R-:W-:-:S12]  /*01b0*/  UIADD3.X UR5, UPT, UPT, URZ, UR5, URZ, UP0, !UPT ;  /* 0x00000005ff057290 */ /* 0x000fd800087fe4ff */
.L_x_50:
[----:B------:R-:W1:Y:S01]  /*01c0*/  LDC.64 R8, c[0x0][0x388] ;  /* 0x0000e200ff087b82 */ /* 0x000e620000000a00 */
[----:B0-----:R-:W-:Y:S02]  /*01d0*/  MOV R2, UR4 ;  /* 0x0000000400027c02 */ /* 0x001fe40008000f00 */
[----:B------:R-:W-:-:S03]  /*01e0*/  MOV R3, UR5 ;  /* 0x0000000500037c02 */ /* 0x000fc60008000f00 */
[----:B------:R-:W-:-:S05]  /*01f0*/  IMAD.WIDE R2, R14, 0x4, R2 ;  /* 0x000000040e027825 */ /* 0x000fca00078e0202 */
[----:B------:R-:W2:Y:S04]  /*0200*/  LDG.E R22, desc[UR6][R2.64+-0x10] ;  /* 0xfffff00602167981 */ /* 0x000ea8000c1e1900 */
[----:B------:R-:W3:Y:S04]  /*0210*/  LDG.E R24, desc[UR6][R2.64+-0xc] ;  /* 0xfffff40602187981 */ /* 0x000ee8000c1e1900 */
[----:B------:R-:W4:Y:S01]  /*0220*/  LDG.E R26, desc[UR6][R2.64+-0x8] ;  /* 0xfffff806021a7981 */ /* 0x000f22000c1e1900 */
[----:B-1----:R-:W-:-:S03]  /*0230*/  IMAD.WIDE R8, R18, 0x4, R8 ;  /* 0x0000000412087825 */ /* 0x002fc600078e0208 */
[----:B------:R-:W4:Y:S04]  /*0240*/  LDG.E R28, desc[UR6][R2.64+-0x4] ;  /* 0xfffffc06021c7981 */ /* 0x000f28000c1e1900 */
[----:B------:R0:W2:Y:S01]  /*0250*/  LDG.E R20, desc[UR6][R8.64] ;  /* 0x0000000608147981 */ /* 0x0000a2000c1e1900 */
[----:B------:R-:W-:-:S05]  /*0260*/  IMAD.WIDE R12, R15, 0x4, R8 ;  /* 0x000000040f0c7825 */ /* 0x000fca00078e0208 */
[----:B------:R1:W3:Y:S01]  /*0270*/  LDG.E R23, desc[UR6][R12.64] ;  /* 0x000000060c177981 */ /* 0x0002e2000c1e1900 */
[----:B------:R-:W-:-:S05]  /*0280*/  IMAD.WIDE R4, R15, 0x4, R12 ;  /* 0x000000040f047825 */ /* 0x000fca00078e020c */
[----:B------:R1:W4:Y:S01]  /*0290*/  LDG.E R27, desc[UR6][R4.64] ;  /* 0x00000006041b7981 */ /* 0x000322000c1e1900 */
[----:B------:R-:W-:-:S04]  /*02a0*/  IMAD.WIDE R6, R15, 0x4, R4 ;  /* 0x000000040f067825 */ /* 0x000fc800078e0204 */
[C---:B0-----:R-:W-:Y:S02]  /*02b0*/  IMAD.WIDE R8, R15.reuse, 0x4, R6 ;  /* 0x000000040f087825 */ /* 0x041fe400078e0206 */
[----:B------:R-:W4:Y:S02]  /*02c0*/  LDG.E R7, desc[UR6][R6.64] ;  /* 0x0000000606077981 */ /* 0x000f24000c1e1900 */
[C---:B------:R-:W-:Y:S02]  /*02d0*/  IMAD.WIDE R10, R15.reuse, 0x4, R8 ;  /* 0x000000040f0a7825 */ /* 0x040fe400078e0208 */
[----:B------:R-:W4:Y:S04]  /*02e0*/  LDG.E R9, desc[UR6][R8.64] ;  /* 0x0000000608097981 */ /* 0x000f28000c1e1900 */
[----:B------:R-:W4:Y:S01]  /*02f0*/  LDG.E R6, desc[UR6][R2.64] ;  /* 0x0000000602067981 */ /* 0x000f22000c1e1900 */
[----:B-1----:R-:W-:-:S03]  /*0300*/  IMAD.WIDE R12, R15, 0x4, R10 ;  /* 0x000000040f0c7825 */ /* 0x002fc600078e020a */
[----:B------:R-:W4:Y:S01]  /*0310*/  LDG.E R29, desc[UR6][R10.64] ;  /* 0x000000060a1d7981 */ /* 0x000f22000c1e1900 */
[----:B------:R-:W-:-:S03]  /*0320*/  IMAD.WIDE R4, R15, 0x4, R12 ;  /* 0x000000040f047825 */ /* 0x000fc600078e020c */
[----:B------:R-:W4:Y:S04]  /*0330*/  LDG.E R8, desc[UR6][R2.64+0x8] ;  /* 0x0000080602087981 */ /* 0x000f28000c1e1900 */
[----:B------:R-:W4:Y:S04]  /*0340*/  LDG.E R4, desc[UR6][R4.64] ;  /* 0x0000000604047981 */ /* 0x000f28000c1e1900 */
[----:B------:R-:W4:Y:S04]  /*0350*/  LDG.E R10, desc[UR6][R2.64+0x4] ;  /* 0x00000406020a7981 */ /* 0x000f28000c1e1900 */
[----:B------:R-:W4:Y:S04]  /*0360*/  LDG.E R11, desc[UR6][R2.64+0xc] ;  /* 0x00000c06020b7981 */ /* 0x000f28000c1e1900 */
[----:B------:R-:W4:Y:S01]  /*0370*/  LDG.E R3, desc[UR6][R12.64] ;  /* 0x000000060c037981 */ /* 0x000f22000c1e1900 */
[----:B------:R-:W-:-:S04]  /*0380*/  IADD3 R19, PT, PT, R19, 0x8, RZ ;  /* 0x0000000813137810 */ /* 0x000fc80007ffe0ff */
[----:B------:R-:W-:Y:S02]  /*0390*/  ISETP.NE.AND P1, PT, R19, RZ, PT ;  /* 0x000000ff1300720c */ /* 0x000fe40003f25270 */
[----:B------:R-:W-:Y:S02]  /*03a0*/  LEA R18, R15, R18, 0x3 ;  /* 0x000000120f127211 */ /* 0x000fe400078e18ff */
[----:B------:R-:W-:Y:S01]  /*03b0*/  IADD3 R14, PT, PT, R14, 0x8, RZ ;  /* 0x000000080e0e7810 */ /* 0x000fe20007ffe0ff */
[----:B--2--5:R-:W-:-:S04]  /*03c0*/  FFMA R21, R22, R20, R21 ;  /* 0x0000001416157223 */ /* 0x024fc80000000015 */
[----:B---3--:R-:W-:-:S04]  /*03d0*/  FFMA R21, R24, R23, R21 ;  /* 0x0000001718157223 */ /* 0x008fc80000000015 */
[----:B----4-:R-:W-:-:S04]  /*03e0*/  FFMA R21, R26, R27, R21 ;  /* 0x0000001b1a157223 */ /* 0x010fc80000000015 */
[----:B------:R-:W-:-:S04]  /*03f0*/  FFMA R7, R28, R7, R21 ;  /* 0x000000071c077223 */ /* 0x000fc80000000015 */
[----:B------:R-:W-:-:S04]  /*0400*/  FFMA R7, R6, R9, R7 ;  /* 0x0000000906077223 */ /* 0x000fc80000000007 */
[----:B------:R-:W-:-:S04]  /*0410*/  FFMA R7, R10, R29, R7 ;  /* 0x0000001d0a077223 */ /* 0x000fc80000000007 */
[----:B------:R-:W-:-:S04]  /*0420*/  FFMA R8, R8, R3, R7 ;  /* 0x0000000308087223 */ /* 0x000fc80000000007 */
[----:B------:R-:W-:Y:S01]  /*0430*/  FFMA R21, R11, R4, R8 ;  /* 0x000000040b157223 */ /* 0x000fe20000000008 */
[----:B------:R-:W-:Y:S06]  /*0440*/  @P1 BRA `(.L_x_50) ;  /* 0xfffffffc005c1947 */ /* 0x000fec000383ffff */
.L_x_49:
[----:B------:R-:W-:Y:S05]  /*0450*/  @!P0 BRA `(.L_x_48) ;  /* 0x0000000000e08947 */ /* 0x000fea0003800000 */
[----:B------:R-:W-:Y:S02]  /*0460*/  ISETP.GE.U32.AND P0, PT, R25, 0x4, PT ;  /* 0x000000041900780c */ /* 0x000fe40003f06070 */
[----:B------:R-:W-:-:S04]  /*0470*/  LOP3.LUT R14, R16, 0x3, RZ, 0xc0, !PT ;  /* 0x00000003100e7812 */ /* 0x000fc800078ec0ff */
[----:B------:R-:W-:-:S07]  /*0480*/  ISETP.NE.AND P1, PT, R14, RZ, PT ;  /* 0x000000ff0e00720c */ /* 0x000fce0003f25270 */
[----:B------:R-:W-:Y:S06]  /*0490*/  @!P0 BRA `(.L_x_51) ;  /* 0x00000000005c8947 */ /* 0x000fec0003800000 */
[----:B------:R-:W1:Y:S01]  /*04a0*/  LDC.64 R6, c[0x0][0x388] ;  /* 0x0000e200ff067b82 */ /* 0x000e620000000a00 */
[----:B------:R-:W2:Y:S01]  /*04b0*/  LDCU UR4, c[0x0][0x3a8] ;  /* 0x00007500ff0477ac */ /* 0x000ea20008000800 */
[----:B------:R-:W-:-:S06]  /*04c0*/  IMAD R5, R17, R15, R0 ;  /* 0x0000000f11057224 */ /* 0x000fcc00078e0200 */
[----:B0-----:R-:W0:Y:S01]  /*04d0*/  LDC.64 R2, c[0x0][0x380] ;  /* 0x0000e000ff027b82 */ /* 0x001e220000000a00 */
[----:B-1----:R-:W-:Y:S01]  /*04e0*/  IMAD.WIDE R6, R5, 0x4, R6 ;  /* 0x0000000405067825 */ /* 0x002fe200078e0206 */
[----:B--2---:R-:W-:-:S03]  /*04f0*/  IADD3 R5, PT, PT, R17, UR4, RZ ;  /* 0x0000000411057c10 */ /* 0x004fc6000fffe0ff */
[----:B------:R-:W-:Y:S02]  /*0500*/  IMAD.WIDE R8, R15, 0x4, R6 ;  /* 0x000000040f087825 */ /* 0x000fe400078e0206 */
[----:B------:R-:W2:Y:S02]  /*0510*/  LDG.E R6, desc[UR6][R6.64] ;  /* 0x0000000606067981 */ /* 0x000ea4000c1e1900 */
[----:B0-----:R-:W-:-:S04]  /*0520*/  IMAD.WIDE R2, R5, 0x4, R2 ;  /* 0x0000000405027825 */ /* 0x001fc800078e0202 */
[C---:B------:R-:W-:Y:S01]  /*0530*/  IMAD.WIDE R10, R15.reuse, 0x4, R8 ;  /* 0x000000040f0a7825 */ /* 0x040fe200078e0208 */
[----:B------:R-:W2:Y:S04]  /*0540*/  LDG.E R12, desc[UR6][R2.64] ;  /* 0x00000006020c7981 */ /* 0x000ea8000c1e1900 */
[----:B------:R-:W3:Y:S01]  /*0550*/  LDG.E R8, desc[UR6][R8.64] ;  /* 0x0000000608087981 */ /* 0x000ee2000c1e1900 */
[----:B------:R-:W-:-:S03]  /*0560*/  IMAD.WIDE R4, R15, 0x4, R10 ;  /* 0x000000040f047825 */ /* 0x000fc600078e020a */
[----:B------:R-:W3:Y:S04]  /*0570*/  LDG.E R13, desc[UR6][R2.64+0x4] ;  /* 0x00000406020d7981 */ /* 0x000ee8000c1e1900 */
[----:B------:R-:W4:Y:S04]  /*0580*/  LDG.E R18, desc[UR6][R10.64] ;  /* 0x000000060a127981 */ /* 0x000f28000c1e1900 */
[----:B------:R-:W4:Y:S04]  /*0590*/  LDG.E R19, desc[UR6][R2.64+0x8] ;  /* 0x0000080602137981 */ /* 0x000f28000c1e1900 */
[----:B------:R-:W4:Y:S04]  /*05a0*/  LDG.E R23, desc[UR6][R2.64+0xc] ;  /* 0x00000c0602177981 */ /* 0x000f28000c1e1900 */
[----:B------:R-:W4:Y:S01]  /*05b0*/  LDG.E R4, desc[UR6][R4.64] ;  /* 0x0000000604047981 */ /* 0x000f22000c1e1900 */
[----:B------:R-:W-:Y:S01]  /*05c0*/  IADD3 R17, PT, PT, R17, 0x4, RZ ;  /* 0x0000000411117810 */ /* 0x000fe20007ffe0ff */
[----:B--2--5:R-:W-:-:S04]  /*05d0*/  FFMA R12, R12, R6, R21 ;  /* 0x000000060c0c7223 */ /* 0x024fc80000000015 */
[----:B---3--:R-:W-:-:S04]  /*05e0*/  FFMA R12, R13, R8, R12 ;  /* 0x000000080d0c7223 */ /* 0x008fc8000000000c */
[----:B----4-:R-:W-:-:S04]  /*05f0*/  FFMA R12, R19, R18, R12 ;  /* 0x00000012130c7223 */ /* 0x010fc8000000000c */
[----:B------:R-:W-:-:S07]  /*0600*/  FFMA R21, R23, R4, R12 ;  /* 0x0000000417157223 */ /* 0x000fce000000000c */
.L_x_51:
[----:B------:R-:W-:Y:S05]  /*0610*/  @!P1 BRA `(.L_x_48) ;  /* 0x0000000000709947 */ /* 0x000fea0003800000 */
[----:B------:R-:W-:Y:S01]  /*0620*/  ISETP.NE.AND P0, PT, R14, 0x1, PT ;  /* 0x000000010e00780c */ /* 0x000fe20003f05270 */
[----:B------:R-:W1:Y:S01]  /*0630*/  LDC.64 R8, c[0x0][0x388] ;  /* 0x0000e200ff087b82 */ /* 0x000e620000000a00 */
[----:B------:R-:W-:-:S04]  /*0640*/  LOP3.LUT R16, R16, 0x1, RZ, 0xc0, !PT ;  /* 0x0000000110107812 */ /* 0x000fc800078ec0ff */
[----:B------:R-:W-:-:S03]  /*0650*/  ISETP.NE.U32.AND P1, PT, R16, 0x1, PT ;  /* 0x000000011000780c */ /* 0x000fc60003f25070 */
[----:B------:R-:W2:Y:S04]  /*0660*/  LDC.64 R6, c[0x0][0x380] ;  /* 0x0000e000ff067b82 */ /* 0x000ea80000000a00 */
[----:B------:R-:W-:-:S04]  /*0670*/  @P0 IMAD R13, R17, R15, R0 ;  /* 0x0000000f110d0224 */ /* 0x000fc800078e0200 */
[----:B------:R-:W3:Y:S08]  /*0680*/  @P0 LDC R10, c[0x0][0x3a8] ;  /* 0x0000ea00ff0a0b82 */ /* 0x000ef00000000800 */
[----:B------:R-:W4:Y:S01]  /*0690*/  @!P1 LDC R12, c[0x0][0x3a8] ;  /* 0x0000ea00ff0c9b82 */ /* 0x000f220000000800 */
[----:B-1----:R-:W-:-:S05]  /*06a0*/  @P0 IMAD.WIDE R8, R13, 0x4, R8 ;  /* 0x000000040d080825 */ /* 0x002fca00078e0208 */
[----:B------:R-:W4:Y:S02]  /*06b0*/  @P0 LDG.E R14, desc[UR6][R8.64] ;  /* 0x00000006080e0981 */ /* 0x000f24000c1e1900 */
[----:B------:R-:W1:Y:S08]  /*06c0*/  LDC.64 R4, c[0x0][0x380] ;  /* 0x0000e000ff047b82 */ /* 0x000e700000000a00 */
[----:B0-----:R-:W0:Y:S01]  /*06d0*/  LDC.64 R2, c[0x0][0x388] ;  /* 0x0000e200ff027b82 */ /* 0x001e220000000a00 */
[----:B---3--:R-:W-:-:S02]  /*06e0*/  @P0 IADD3 R11, PT, PT, R17, R10, RZ ;  /* 0x0000000a110b0210 */ /* 0x008fc40007ffe0ff */
[----:B------:R-:W-:-:S03]  /*06f0*/  @P0 IADD3 R17, PT, PT, R17, 0x2, RZ ;  /* 0x0000000211110810 */ /* 0x000fc60007ffe0ff */
[----:B--2---:R-:W-:Y:S01]  /*0700*/  @P0 IMAD.WIDE R6, R11, 0x4, R6 ;  /* 0x000000040b060825 */ /* 0x004fe200078e0206 */
[----:B----4-:R-:W-:-:S03]  /*0710*/  @!P1 IADD3 R13, PT, PT, R17, R12, RZ ;  /* 0x0000000c110d9210 */ /* 0x010fc60007ffe0ff */
[----:B------:R-:W-:Y:S01]  /*0720*/  @!P1 IMAD R17, R17, R15, R0 ;  /* 0x0000000f11119224 */ /* 0x000fe200078e0200 */
[----:B------:R-:W2:Y:S01]  /*0730*/  @P0 LDG.E R12, desc[UR6][R6.64] ;  /* 0x00000006060c0981 */ /* 0x000ea2000c1e1900 */
[----:B------:R-:W-:-:S03]  /*0740*/  @P0 IMAD.WIDE R10, R15, 0x4, R8 ;  /* 0x000000040f0a0825 */ /* 0x000fc600078e0208 */
[----:B------:R-:W3:Y:S01]  /*0750*/  @P0 LDG.E R15, desc[UR6][R6.64+0x4] ;  /* 0x00000406060f0981 */ /* 0x000ee2000c1e1900 */
[----:B-1----:R-:W-:-:S03]  /*0760*/  @!P1 IMAD.WIDE R4, R13, 0x4, R4 ;  /* 0x000000040d049825 */ /* 0x002fc600078e0204 */
[----:B------:R-:W3:Y:S04]  /*0770*/  @P0 LDG.E R10, desc[UR6][R10.64] ;  /* 0x000000060a0a0981 */ /* 0x000ee8000c1e1900 */
[----:B------:R-:W4:Y:S01]  /*0780*/  @!P1 LDG.E R4, desc[UR6][R4.64] ;  /* 0x0000000604049981 */ /* 0x000f22000c1e1900 */
[----:B0-----:R-:W-:-:S06]  /*0790*/  @!P1 IMAD.WIDE R2, R17, 0x4, R2 ;  /* 0x0000000411029825 */ /* 0x001fcc00078e0202 */
[----:B------:R-:W4:Y:S01]  /*07a0*/  @!P1 LDG.E R2, desc[UR6][R2.64] ;  /* 0x0000000602029981 */ /* 0x000f22000c1e1900 */
[----:B--2--5:R-:W-:-:S04]  /*07b0*/  @P0 FFMA R12, R12, R14, R21 ;  /* 0x0000000e0c0c0223 */ /* 0x024fc80000000015 */
[----:B---3--:R-:W-:-:S04]  /*07c0*/  @P0 FFMA R21, R15, R10, R12 ;  /* 0x0000000a0f150223 */ /* 0x008fc8000000000c */
[----:B----4-:R-:W-:-:S07]  /*07d0*/  @!P1 FFMA R21, R4, R2, R21 ;  /* 0x0000000204159223 */ /* 0x010fce0000000015 */
.L_x_48:
[----:B0-----:R-:W0:Y:S01]  /*07e0*/  LDC.64 R2, c[0x0][0x398] ;  /* 0x0000e600ff027b82 */ /* 0x001e220000000a00 */
[----:B------:R-:W1:Y:S01]  /*07f0*/  LDCU UR4, c[0x0][0x3a8] ;  /* 0x00007500ff0477ac */ /* 0x000e620008000800 */
[----:B-----5:R-:W-:Y:S02]  /*0800*/  FMNMX R21, RZ, R21, !PT ;  /* 0x00000015ff157209 */ /* 0x020fe40007800000 */
[----:B-1----:R-:W-:-:S05]  /*0810*/  IADD3 R5, PT, PT, R0, UR4, RZ ;  /* 0x0000000400057c10 */ /* 0x002fca000fffe0ff */
[----:B0-----:R-:W-:-:S05]  /*0820*/  IMAD.WIDE R2, R5, 0x4, R2 ;  /* 0x0000000405027825 */ /* 0x001fca00078e0202 */
[----:B------:R-:W-:Y:S01]  /*0830*/  STG.E desc[UR6][R2.64], R21 ;  /* 0x0000001502007986 */ /* 0x000fe2000c101906 */
[----:B------:R-:W-:Y:S05]  /*0840*/  EXIT ;  /* 0x000000000000794d */ /* 0x000fea0003800000 */
.L_x_52:
        /* <DEDUP_REMOVED lines=11> */
.L_x_58:


//--------------------- .nv.shared.reserved.0     --------------------------
	.section	.nv.shared.reserved.0,"aw",@nobits
	.weak		__nv_reservedSMEM_offset_0_alias
	.size		__nv_reservedSMEM_offset_0_alias, 0, 64
	.other		__nv_reservedSMEM_offset_0_alias,@"STO_CUDA_RESERVED_SHARED STV_DEFAULT"
__nv_reservedSMEM_offset_0_alias:
	.zero		0
	.zero		64


//--------------------- .nv.constant0._Z14update_weightsPfS_S_S_iif --------------------------
	.section	.nv.constant0._Z14update_weightsPfS_S_S_iif,"a",@progbits
	.sectionflags	@""
	.align	4
.nv.constant0._Z14update_weightsPfS_S_S_iif:
	.zero		940


//--------------------- .nv.constant0._Z14backward_layerPfS_S_S_S_S_S_iii --------------------------
	.section	.nv.constant0._Z14backward_layerPfS_S_S_S_S_S_iii,"a",@progbits
	.sectionflags	@""
	.align	4
.nv.constant0._Z14backward_layerPfS_S_S_S_S_S_iii:
	.zero		964


//--------------------- .nv.constant0._Z21compute_loss_gradientPfiS_i --------------------------
	.section	.nv.constant0._Z21compute_loss_gradientPfiS_i,"a",@progbits
	.sectionflags	@""
	.align	4
.nv.constant0._Z21compute_loss_gradientPfiS_i:
	.zero		924


//--------------------- .nv.constant0._Z14softmax_outputPfS_ii --------------------------
	.section	.nv.constant0._Z14softmax_outputPfS_ii,"a",@progbits
	.sectionflags	@""
	.align	4
.nv.constant0._Z14softmax_outputPfS_ii:
	.zero		920


//--------------------- .nv.constant0._Z13forward_layerPfS_S_S_iii --------------------------
	.section	.nv.constant0._Z13forward_layerPfS_S_S_iii,"a",@progbits
	.sectionflags	@""
	.align	4
.nv.constant0._Z13forward_layerPfS_S_S_iii:
	.zero		940


//--------------------- SYMBOLS --------------------------

	.type		.nv.reservedSmem.offset0,@object
	.size		.nv.reservedSmem.offset0,0x4
